def matmul_kernel(
    a_ptr,
    b_ptr,
    c_ptr,
    M,
    N,
    K,
    stride_am,
    stride_ak,
    stride_bk,
    stride_bn,
    stride_cm,
    stride_cn,
    BLOCK_M: tl.constexpr,
    BLOCK_N: tl.constexpr,
    BLOCK_K: tl.constexpr,
    GROUP_M: tl.constexpr,
):
    pid = tl.program_id(axis=0)
    num_pid_m = tl.cdiv(M, BLOCK_M)
    num_pid_n = tl.cdiv(N, BLOCK_N)
    num_pid_in_group = GROUP_M * num_pid_n
    group_id = pid // num_pid_in_group
    first_pid_m = group_id * GROUP_M
    group_size_m = min(num_pid_m - first_pid_m, GROUP_M)
    pid_m = first_pid_m + ((pid % num_pid_in_group) % group_size_m)
    pid_n = (pid % num_pid_in_group) // group_size_m

    offs_am = (pid_m * BLOCK_M + tl.arange(0, BLOCK_M)) % M
    offs_bn = (pid_n * BLOCK_N + tl.arange(0, BLOCK_N)) % N
    offs_k = tl.arange(0, BLOCK_K)
    a_ptrs = a_ptr + offs_am[:, None] * stride_am + offs_k[None, :] * stride_ak
    b_ptrs = b_ptr + offs_k[:, None] * stride_bk + offs_bn[None, :] * stride_bn

    acc = tl.zeros((BLOCK_M, BLOCK_N), dtype=tl.float32)
    for kk in range(0, tl.cdiv(K, BLOCK_K)):
        a = tl.load(a_ptrs, mask=offs_k[None, :] < K - kk * BLOCK_K, other=0.0)
        b = tl.load(b_ptrs, mask=offs_k[:, None] < K - kk * BLOCK_K, other=0.0)
        acc = tl.dot(a, b, acc)
        a_ptrs += BLOCK_K * stride_ak
        b_ptrs += BLOCK_K * stride_bk

    c = acc.to(c_ptr.dtype.element_ty)
    offs_cm = pid_m * BLOCK_M + tl.arange(0, BLOCK_M)
    offs_cn = pid_n * BLOCK_N + tl.arange(0, BLOCK_N)
    c_ptrs = c_ptr + offs_cm[:, None] * stride_cm + offs_cn[None, :] * stride_cn
    mask = (offs_cm[:, None] < M) & (offs_cn[None, :] < N)
    tl.store(c_ptrs, c, mask=mask)

# config = {"BLOCK_K": 64, "BLOCK_M": 256, "BLOCK_N": 256, "GROUP_M": 8, "arch": "sm_90", "dtype": "bf16", "num_ctas": 4, "num_stages": 3, "num_warps": 4}
# arch = sm_90


// ===== COMPILED SASS (sm_90a) =====

	.target	sm_90a

	.elftype	@"ET_EXEC"


//--------------------- .note.nv.tkinfo           --------------------------
	.section	.note.nv.tkinfo,"",@"SHT_NOTE"
	.sectionflags	@"SHF_NOTE_NV_TKINFO"
	.tkinfo
        /*0018*/ 	.word	0x00000002
        /*0030*/ 	.string	""
        /*0030*/ 	.string	"ptxas"
        /*0030*/ 	.string	"Cuda compilation tools, release 13.0, V13.0.88"
        /*0030*/ 	.string	"Build cuda_13.0.r13.0/compiler.36424714_0"
        /*0030*/ 	.string	"-v  -suppress-debug-info  -lineinfo  -arch sm_90a "



//--------------------- .note.nv.cuinfo           --------------------------
	.section	.note.nv.cuinfo,"",@"SHT_NOTE"
	.sectionflags	@"SHF_NOTE_NV_CUINFO"
        /*0018*/ 	.short	0x0002
        /*001a*/ 	.short	0x005a
        /*001c*/ 	.short	0x0082
	.zero		2


//--------------------- .nv.info                  --------------------------
	.section	.nv.info,"",@"SHT_CUDA_INFO"
	.align	4


	//----- nvinfo : EIATTR_REGCOUNT
	.align		4
        /*0000*/ 	.byte	0x04, 0x2f
        /*0002*/ 	.short	(.L_1 - .L_0)
	.align		4
.L_0:
        /*0004*/ 	.word	index@(matmul_kernel)
        /*0008*/ 	.word	0x000000ff


	//----- nvinfo : EIATTR_FRAME_SIZE
	.align		4
.L_1:
        /*000c*/ 	.byte	0x04, 0x11
        /*000e*/ 	.short	(.L_3 - .L_2)
	.align		4
.L_2:
        /*0010*/ 	.word	index@(matmul_kernel)
        /*0014*/ 	.word	0x000002d8


	//----- nvinfo : EIATTR_MIN_STACK_SIZE
	.align		4
.L_3:
        /*0018*/ 	.byte	0x04, 0x12
        /*001a*/ 	.short	(.L_5 - .L_4)
	.align		4
.L_4:
        /*001c*/ 	.word	index@(matmul_kernel)
        /*0020*/ 	.word	0x000002d8
.L_5:


//--------------------- .nv.compat                --------------------------
	.section	.nv.compat,"",@"SHT_CUDA_COMPAT_INFO"
	.align	4
        /*0000*/ 	.byte	0x02, 0x09, 0x01, 0x00, 0x02, 0x02, 0x04, 0x00, 0x02, 0x05, 0x05, 0x00, 0x03, 0x07, 0x01, 0x01
        /*0010*/ 	.byte	0x02, 0x03, 0x00, 0x00, 0x02, 0x06, 0x01, 0x00, 0x04, 0x0b, 0x08, 0x00, 0x00, 0x00, 0x00, 0x00
        /*0020*/ 	.byte	0x00, 0x00, 0x00, 0x00


//--------------------- .nv.info.matmul_kernel    --------------------------
	.section	.nv.info.matmul_kernel,"",@"SHT_CUDA_INFO"
	.sectionflags	@""
	.align	4


	//----- nvinfo : EIATTR_CUDA_API_VERSION
	.align		4
        /*0000*/ 	.byte	0x04, 0x37
        /*0002*/ 	.short	(.L_7 - .L_6)
.L_6:
        /*0004*/ 	.word	0x00000082


	//----- nvinfo : EIATTR_KPARAM_INFO
	.align		4
.L_7:
        /*0008*/ 	.byte	0x04, 0x17
        /*000a*/ 	.short	(.L_9 - .L_8)
.L_8:
        /*000c*/ 	.word	0x00000000
        /*0010*/ 	.short	0x000d
        /*0012*/ 	.short	0x0048
        /*0014*/ 	.byte	0x00, 0xf4, 0x21, 0x00


	//----- nvinfo : EIATTR_KPARAM_INFO
	.align		4
.L_9:
        /*0018*/ 	.byte	0x04, 0x17
        /*001a*/ 	.short	(.L_11 - .L_10)
.L_10:
        /*001c*/ 	.word	0x00000000
        /*0020*/ 	.short	0x000c
        /*0022*/ 	.short	0x0040
        /*0024*/ 	.byte	0x00, 0xf4, 0x21, 0x00


	//----- nvinfo : EIATTR_KPARAM_INFO
	.align		4
.L_11:
        /*0028*/ 	.byte	0x04, 0x17
        /*002a*/ 	.short	(.L_13 - .L_12)
.L_12:
        /*002c*/ 	.word	0x00000000
        /*0030*/ 	.short	0x000b
        /*0032*/ 	.short	0x0038
        /*0034*/ 	.byte	0x00, 0xf0, 0x11, 0x00


	//----- nvinfo : EIATTR_KPARAM_INFO
	.align		4
.L_13:
        /*0038*/ 	.byte	0x04, 0x17
        /*003a*/ 	.short	(.L_15 - .L_14)
.L_14:
        /*003c*/ 	.word	0x00000000
        /*0040*/ 	.short	0x000a
        /*0042*/ 	.short	0x0034
        /*0044*/ 	.byte	0x00, 0xf0, 0x11, 0x00


	//----- nvinfo : EIATTR_KPARAM_INFO
	.align		4
.L_15:
        /*0048*/ 	.byte	0x04, 0x17
        /*004a*/ 	.short	(.L_17 - .L_16)
.L_16:
        /*004c*/ 	.word	0x00000000
        /*0050*/ 	.short	0x0009
        /*0052*/ 	.short	0x0030
        /*0054*/ 	.byte	0x00, 0xf0, 0x11, 0x00


	//----- nvinfo : EIATTR_KPARAM_INFO
	.align		4
.L_17:
        /*0058*/ 	.byte	0x04, 0x17
        /*005a*/ 	.short	(.L_19 - .L_18)
.L_18:
        /*005c*/ 	.word	0x00000000
        /*0060*/ 	.short	0x0008
        /*0062*/ 	.short	0x002c
        /*0064*/ 	.byte	0x00, 0xf0, 0x11, 0x00


	//----- nvinfo : EIATTR_KPARAM_INFO
	.align		4
.L_19:
        /*0068*/ 	.byte	0x04, 0x17
        /*006a*/ 	.short	(.L_21 - .L_20)
.L_20:
        /*006c*/ 	.word	0x00000000
        /*0070*/ 	.short	0x0007
        /*0072*/ 	.short	0x0028
        /*0074*/ 	.byte	0x00, 0xf0, 0x11, 0x00


	//----- nvinfo : EIATTR_KPARAM_INFO
	.align		4
.L_21:
        /*0078*/ 	.byte	0x04, 0x17
        /*007a*/ 	.short	(.L_23 - .L_22)
.L_22:
        /*007c*/ 	.word	0x00000000
        /*0080*/ 	.short	0x0006
        /*0082*/ 	.short	0x0024
        /*0084*/ 	.byte	0x00, 0xf0, 0x11, 0x00


	//----- nvinfo : EIATTR_KPARAM_INFO
	.align		4
.L_23:
        /*0088*/ 	.byte	0x04, 0x17
        /*008a*/ 	.short	(.L_25 - .L_24)
.L_24:
        /*008c*/ 	.word	0x00000000
        /*0090*/ 	.short	0x0005
        /*0092*/ 	.short	0x0020
        /*0094*/ 	.byte	0x00, 0xf0, 0x11, 0x00


	//----- nvinfo : EIATTR_KPARAM_INFO
	.align		4
.L_25:
        /*0098*/ 	.byte	0x04, 0x17
        /*009a*/ 	.short	(.L_27 - .L_26)
.L_26:
        /*009c*/ 	.word	0x00000000
        /*00a0*/ 	.short	0x0004
        /*00a2*/ 	.short	0x001c
        /*00a4*/ 	.byte	0x00, 0xf0, 0x11, 0x00


	//----- nvinfo : EIATTR_KPARAM_INFO
	.align		4
.L_27:
        /*00a8*/ 	.byte	0x04, 0x17
        /*00aa*/ 	.short	(.L_29 - .L_28)
.L_28:
        /*00ac*/ 	.word	0x00000000
        /*00b0*/ 	.short	0x0003
        /*00b2*/ 	.short	0x0018
        /*00b4*/ 	.byte	0x00, 0xf0, 0x11, 0x00


	//----- nvinfo : EIATTR_KPARAM_INFO
	.align		4
.L_29:
        /*00b8*/ 	.byte	0x04, 0x17
        /*00ba*/ 	.short	(.L_31 - .L_30)
.L_30:
        /*00bc*/ 	.word	0x00000000
        /*00c0*/ 	.short	0x0002
        /*00c2*/ 	.short	0x0010
        /*00c4*/ 	.byte	0x00, 0xf4, 0x21, 0x00


	//----- nvinfo : EIATTR_KPARAM_INFO
	.align		4
.L_31:
        /*00c8*/ 	.byte	0x04, 0x17
        /*00ca*/ 	.short	(.L_33 - .L_32)
.L_32:
        /*00cc*/ 	.word	0x00000000
        /*00d0*/ 	.short	0x0001
        /*00d2*/ 	.short	0x0008
        /*00d4*/ 	.byte	0x00, 0xf4, 0x21, 0x00


	//----- nvinfo : EIATTR_KPARAM_INFO
	.align		4
.L_33:
        /*00d8*/ 	.byte	0x04, 0x17
        /*00da*/ 	.short	(.L_35 - .L_34)
.L_34:
        /*00dc*/ 	.word	0x00000000
        /*00e0*/ 	.short	0x0000
        /*00e2*/ 	.short	0x0000
        /*00e4*/ 	.byte	0x00, 0xf4, 0x21, 0x00


	//----- nvinfo : EIATTR_EXPLICIT_CLUSTER
	.align		4
.L_35:
        /*00e8*/ 	.byte	0x01, 0x3e
	.zero		2


	//----- nvinfo : EIATTR_CTA_PER_CLUSTER
	.align		4
        /*00ec*/ 	.byte	0x04, 0x3d
        /*00ee*/ 	.short	(.L_37 - .L_36)
.L_36:
        /*00f0*/ 	.word	0x00000004
        /*00f4*/ 	.word	0x00000001
        /*00f8*/ 	.word	0x00000001


	//----- nvinfo : EIATTR_SPARSE_MMA_MASK
	.align		4
.L_37:
        /*00fc*/ 	.byte	0x03, 0x50
        /*00fe*/ 	.short	0x0000


	//----- nvinfo : EIATTR_MAXREG_COUNT
	.align		4
        /*0100*/ 	.byte	0x03, 0x1b
        /*0102*/ 	.short	0x00ff


	//----- nvinfo : EIATTR_NUM_BARRIERS
	.align		4
        /*0104*/ 	.byte	0x02, 0x4c
        /*0106*/ 	.byte	0x01
	.zero		1


	//----- nvinfo : EIATTR_ANNOTATIONS
	.align		4
        /*0108*/ 	.byte	0x04, 0x55
        /*010a*/ 	.short	(.L_39 - .L_38)


	//   ....[0]....
.L_38:
        /*010c*/ 	.word	0x00000001
        /*0110*/ 	.byte	0x80, 0x07, 0x00, 0x00, 0x01, 0x00, 0x00, 0x00, 0x00, 0x42, 0x00, 0x00, 0x01, 0x00, 0x00, 0x00
        /* <DEDUP_REMOVED lines=254> */
        /*1100*/ 	.byte	0xb0, 0xaf, 0x00, 0x00, 0x01, 0x00, 0x00, 0x00, 0x20, 0xb4, 0x00, 0x00


	//----- nvinfo : EIATTR_MERCURY_ISA_VERSION
	.align		4
.L_39:
        /*110c*/ 	.byte	0x03, 0x5f
        /*110e*/ 	.short	0x0101


	//----- nvinfo : EIATTR_EXIT_INSTR_OFFSETS
	.align		4
        /*1110*/ 	.byte	0x04, 0x1c
        /*1112*/ 	.short	(.L_41 - .L_40)


	//   ....[0]....
.L_40:
        /*1114*/ 	.word	0x0000f820


	//   ....[1]....
        /*1118*/ 	.word	0x0000f850


	//----- nvinfo : EIATTR_REQNTID
	.align		4
.L_41:
        /*111c*/ 	.byte	0x04, 0x10
        /*111e*/ 	.short	(.L_43 - .L_42)
.L_42:
        /*1120*/ 	.word	0x00000080
        /*1124*/ 	.word	0x00000001
        /*1128*/ 	.word	0x00000001


	//----- nvinfo : EIATTR_CBANK_PARAM_SIZE
	.align		4
.L_43:
        /*112c*/ 	.byte	0x03, 0x19
        /*112e*/ 	.short	0x0050


	//----- nvinfo : EIATTR_PARAM_CBANK
	.align		4
        /*1130*/ 	.byte	0x04, 0x0a
        /*1132*/ 	.short	(.L_45 - .L_44)
	.align		4
.L_44:
        /*1134*/ 	.word	index@(.nv.constant0.matmul_kernel)
        /*1138*/ 	.short	0x0210
        /*113a*/ 	.short	0x0050


	//----- nvinfo : EIATTR_SW_WAR
	.align		4
.L_45:
        /*113c*/ 	.byte	0x04, 0x36
        /*113e*/ 	.short	(.L_47 - .L_46)
.L_46:
        /*1140*/ 	.word	0x00000008
.L_47:


//--------------------- .nv.callgraph             --------------------------
	.section	.nv.callgraph,"",@"SHT_CUDA_CALLGRAPH"
	.align	4
	.sectionentsize	8
	.align		4
        /*0000*/ 	.word	0x00000000
	.align		4
        /*0004*/ 	.word	0xffffffff
	.align		4
        /*0008*/ 	.word	0x00000000
	.align		4
        /*000c*/ 	.word	0xfffffffe
	.align		4
        /*0010*/ 	.word	0x00000000
	.align		4
        /*0014*/ 	.word	0xfffffffd
	.align		4
        /*0018*/ 	.word	0x00000000
	.align		4
        /*001c*/ 	.word	0xfffffffc


//--------------------- .text.matmul_kernel       --------------------------
	.section	.text.matmul_kernel,"ax",@progbits
	.align	128
        .global         matmul_kernel
        .type           matmul_kernel,@function
        .size           matmul_kernel,(.L_x_3 - matmul_kernel)
        .other          matmul_kernel,@"STO_CUDA_ENTRY STV_DEFAULT"
matmul_kernel:
.text.matmul_kernel:
[----:B------:R-:W0:Y:S08]  /*0000*/  LDC R1, c[0x0][0x28] ;  /* 0x00000a00ff017b82 */ /* 0x000e300000000800 */
[----:B------:R-:W1:Y:S01]  /*0010*/  LDC.64 R88, c[0x0][0x228] ;  /* 0x00008a00ff587b82 */ /* 0x000e620000000a00 */
[----:B------:R-:W2:Y:S01]  /*0020*/  S2R R10, SR_CgaCtaId ;  /* 0x00000000000a7919 */ /* 0x000ea20000008800 */
[----:B0-----:R-:W-:Y:S01]  /*0030*/  VIADD R1, R1, 0xfffffd28 ;  /* 0xfffffd2801017836 */ /* 0x001fe20000000000 */
[----:B------:R-:W-:Y:S01]  /*0040*/  ULDC.64 UR14, c[0x0][0x208] ;  /* 0x00008200000e7ab9 */ /* 0x000fe20000000a00 */
[----:B------:R-:W-:Y:S01]  /*0050*/  CS2R R92, SRZ ;  /* 0x00000000005c7805 */ /* 0x000fe2000001ff00 */
[----:B------:R-:W0:Y:S01]  /*0060*/  S2R R152, SR_TID.X ;  /* 0x0000000000987919 */ /* 0x000e220000002100 */
[----:B------:R-:W-:-:S02]  /*0070*/  CS2R R94, SRZ ;  /* 0x00000000005e7805 */ /* 0x000fc4000001ff00 */
[----:B------:R-:W-:Y:S01]  /*0080*/  CS2R R96, SRZ ;  /* 0x0000000000607805 */ /* 0x000fe2000001ff00 */
[----:B------:R-:W3:Y:S01]  /*0090*/  S2UR UR4, SR_CTAID.X ;  /* 0x00000000000479c3 */ /* 0x000ee20000002500 */
[----:B------:R-:W-:Y:S02]  /*00a0*/  CS2R R98, SRZ ;  /* 0x0000000000627805 */ /* 0x000fe4000001ff00 */
[----:B------:R-:W-:Y:S02]  /*00b0*/  CS2R R100, SRZ ;  /* 0x0000000000647805 */ /* 0x000fe4000001ff00 */
[----:B------:R-:W-:Y:S02]  /*00c0*/  CS2R R102, SRZ ;  /* 0x0000000000667805 */ /* 0x000fe4000001ff00 */
[----:B------:R-:W-:Y:S02]  /*00d0*/  CS2R R104, SRZ ;  /* 0x0000000000687805 */ /* 0x000fe4000001ff00 */
[----:B------:R-:W-:-:S02]  /*00e0*/  CS2R R106, SRZ ;  /* 0x00000000006a7805 */ /* 0x000fc4000001ff00 */
[----:B------:R-:W-:Y:S02]  /*00f0*/  CS2R R108, SRZ ;  /* 0x00000000006c7805 */ /* 0x000fe4000001ff00 */
[----:B------:R-:W-:Y:S01]  /*0100*/  CS2R R110, SRZ ;  /* 0x00000000006e7805 */ /* 0x000fe2000001ff00 */
[----:B------:R-:W4:Y:S01]  /*0110*/  LDC R14, c[0x0][0x230] ;  /* 0x00008c00ff0e7b82 */ /* 0x000f220000000800 */
[----:B------:R-:W-:Y:S02]  /*0120*/  CS2R R44, SRZ ;  /* 0x00000000002c7805 */ /* 0x000fe4000001ff00 */
[----:B------:R-:W-:Y:S02]  /*0130*/  CS2R R46, SRZ ;  /* 0x00000000002e7805 */ /* 0x000fe4000001ff00 */
[----:B------:R-:W-:Y:S02]  /*0140*/  CS2R R48, SRZ ;  /* 0x0000000000307805 */ /* 0x000fe4000001ff00 */
[----:B------:R-:W-:-:S02]  /*0150*/  CS2R R50, SRZ ;  /* 0x0000000000327805 */ /* 0x000fc4000001ff00 */
[----:B------:R-:W-:Y:S02]  /*0160*/  CS2R R52, SRZ ;  /* 0x0000000000347805 */ /* 0x000fe4000001ff00 */
[----:B------:R-:W-:Y:S02]  /*0170*/  CS2R R54, SRZ ;  /* 0x0000000000367805 */ /* 0x000fe4000001ff00 */
[----:B------:R-:W-:Y:S01]  /*0180*/  CS2R R56, SRZ ;  /* 0x0000000000387805 */ /* 0x000fe2000001ff00 */
[----:B-1----:R-:W-:Y:S01]  /*0190*/  VIADD R0, R89, 0xff ;  /* 0x000000ff59007836 */ /* 0x002fe20000000000 */
[----:B------:R-:W-:Y:S02]  /*01a0*/  CS2R R58, SRZ ;  /* 0x00000000003a7805 */ /* 0x000fe4000001ff00 */
[----:B------:R-:W-:Y:S02]  /*01b0*/  CS2R R60, SRZ ;  /* 0x00000000003c7805 */ /* 0x000fe4000001ff00 */
[----:B------:R-:W-:-:S02]  /*01c0*/  CS2R R62, SRZ ;  /* 0x00000000003e7805 */ /* 0x000fc4000001ff00 */
[----:B------:R-:W-:Y:S02]  /*01d0*/  CS2R R64, SRZ ;  /* 0x0000000000407805 */ /* 0x000fe4000001ff00 */
[----:B------:R-:W-:Y:S02]  /*01e0*/  SHF.R.S32.HI R3, RZ, 0x1f, R0 ;  /* 0x0000001fff037819 */ /* 0x000fe40000011400 */
[----:B------:R-:W-:Y:S02]  /*01f0*/  CS2R R66, SRZ ;  /* 0x0000000000427805 */ /* 0x000fe4000001ff00 */
[----:B------:R-:W-:Y:S02]  /*0200*/  CS2R R68, SRZ ;  /* 0x0000000000447805 */ /* 0x000fe4000001ff00 */
[----:B---3--:R-:W-:Y:S01]  /*0210*/  I2FP.F32.U32 R5, UR4 ;  /* 0x0000000400057c45 */ /* 0x008fe20008201000 */
[----:B------:R-:W-:Y:S01]  /*0220*/  ULDC UR4, c[0x0][0x150] ;  /* 0x0000540000047ab9 */ /* 0x000fe20000000800 */
[----:B------:R-:W-:-:S02]  /*0230*/  LEA.HI R3, R3, R0, RZ, 0x8 ;  /* 0x0000000003037211 */ /* 0x000fc400078f40ff */
[----:B------:R-:W-:Y:S02]  /*0240*/  CS2R R70, SRZ ;  /* 0x0000000000467805 */ /* 0x000fe4000001ff00 */
[----:B------:R-:W-:Y:S01]  /*0250*/  CS2R R72, SRZ ;  /* 0x0000000000487805 */ /* 0x000fe2000001ff00 */
[----:B------:R-:W-:Y:S01]  /*0260*/  FMUL R5, R5, UR4 ;  /* 0x0000000405057c20 */ /* 0x000fe20008400000 */
[----:B------:R-:W-:Y:S02]  /*0270*/  SHF.R.S32.HI R3, RZ, 0x8, R3 ;  /* 0x00000008ff037819 */ /* 0x000fe40000011403 */
[----:B------:R-:W-:Y:S01]  /*0280*/  CS2R R74, SRZ ;  /* 0x00000000004a7805 */ /* 0x000fe2000001ff00 */
[----:B----4-:R-:W-:Y:S01]  /*0290*/  VIADD R14, R14, 0x3f ;  /* 0x0000003f0e0e7836 */ /* 0x010fe20000000000 */
[----:B--2---:R-:W-:Y:S02]  /*02a0*/  R2UR UR4, R10 ;  /* 0x000000000a0472ca */ /* 0x004fe400000e0000 */
[----:B------:R-:W-:Y:S01]  /*02b0*/  CS2R R76, SRZ ;  /* 0x00000000004c7805 */ /* 0x000fe2000001ff00 */
[----:B------:R-:W-:Y:S01]  /*02c0*/  IMAD.SHL.U32 R4, R3, 0x8, RZ ;  /* 0x0000000803047824 */ /* 0x000fe200078e00ff */
[----:B------:R-:W1:Y:S01]  /*02d0*/  F2I.U32.TRUNC.NTZ R5, R5 ;  /* 0x0000000500057305 */ /* 0x000e62000020f000 */
[----:B------:R-:W-:-:S02]  /*02e0*/  CS2R R78, SRZ ;  /* 0x00000000004e7805 */ /* 0x000fc4000001ff00 */
[----:B------:R-:W-:Y:S02]  /*02f0*/  CS2R R80, SRZ ;  /* 0x0000000000507805 */ /* 0x000fe4000001ff00 */
[----:B------:R-:W-:Y:S02]  /*0300*/  CS2R R82, SRZ ;  /* 0x0000000000527805 */ /* 0x000fe4000001ff00 */
[----:B------:R-:W-:Y:S02]  /*0310*/  IABS R7, R4 ;  /* 0x0000000400077213 */ /* 0x000fe40000000000 */
[----:B------:R-:W-:Y:S02]  /*0320*/  CS2R R84, SRZ ;  /* 0x0000000000547805 */ /* 0x000fe4000001ff00 */
[----:B------:R-:W-:Y:S01]  /*0330*/  CS2R R86, SRZ ;  /* 0x0000000000567805 */ /* 0x000fe2000001ff00 */
[----:B------:R-:W2:Y:S01]  /*0340*/  I2F.RP R0, R7 ;  /* 0x0000000700007306 */ /* 0x000ea20000209400 */
[----:B-1----:R-:W-:-:S07]  /*0350*/  IABS R11, R5 ;  /* 0x00000005000b7213 */ /* 0x002fce0000000000 */
[----:B--2---:R-:W1:Y:S02]  /*0360*/  MUFU.RCP R0, R0 ;  /* 0x0000000000007308 */ /* 0x004e640000001000 */
[----:B-1----:R-:W-:Y:S01]  /*0370*/  VIADD R2, R0, 0xffffffe ;  /* 0x0ffffffe00027836 */ /* 0x002fe20000000000 */
[----:B------:R-:W-:-:S05]  /*0380*/  IABS R0, R4 ;  /* 0x0000000400007213 */ /* 0x000fca0000000000 */
[----:B------:R1:W2:Y:S01]  /*0390*/  F2I.FTZ.U32.TRUNC.NTZ R3, R2 ;  /* 0x0000000200037305 */ /* 0x0002a2000021f000 */
[----:B------:R-:W-:Y:S02]  /*03a0*/  IMAD.MOV R0, RZ, RZ, -R0 ;  /* 0x000000ffff007224 */ /* 0x000fe400078e0a00 */
[----:B-1----:R-:W-:Y:S02]  /*03b0*/  IMAD.MOV.U32 R2, RZ, RZ, RZ ;  /* 0x000000ffff027224 */ /* 0x002fe400078e00ff */
[----:B--2---:R-:W-:-:S04]  /*03c0*/  IMAD.MOV R6, RZ, RZ, -R3 ;  /* 0x000000ffff067224 */ /* 0x004fc800078e0a03 */
[----:B------:R-:W-:-:S04]  /*03d0*/  IMAD R9, R6, R7, RZ ;  /* 0x0000000706097224 */ /* 0x000fc800078e02ff */
[----:B------:R-:W-:-:S06]  /*03e0*/  IMAD.HI.U32 R2, R3, R9, R2 ;  /* 0x0000000903027227 */ /* 0x000fcc00078e0002 */
[----:B------:R-:W-:-:S04]  /*03f0*/  IMAD.HI.U32 R2, R2, R11, RZ ;  /* 0x0000000b02027227 */ /* 0x000fc800078e00ff */
[----:B------:R-:W-:-:S05]  /*0400*/  IMAD R0, R2, R0, R11 ;  /* 0x0000000002007224 */ /* 0x000fca00078e020b */
[----:B------:R-:W-:-:S13]  /*0410*/  ISETP.GT.U32.AND P1, PT, R7, R0, PT ;  /* 0x000000000700720c */ /* 0x000fda0003f24070 */
[----:B------:R-:W-:Y:S02]  /*0420*/  @!P1 IMAD.IADD R0, R0, 0x1, -R7 ;  /* 0x0000000100009824 */ /* 0x000fe400078e0a07 */
[----:B------:R-:W-:Y:S01]  /*0430*/  @!P1 VIADD R2, R2, 0x1 ;  /* 0x0000000102029836 */ /* 0x000fe20000000000 */
[----:B------:R-:W-:Y:S02]  /*0440*/  ISETP.NE.AND P1, PT, R4, RZ, PT ;  /* 0x000000ff0400720c */ /* 0x000fe40003f25270 */
[----:B------:R-:W-:Y:S02]  /*0450*/  ISETP.GE.U32.AND P0, PT, R0, R7, PT ;  /* 0x000000070000720c */ /* 0x000fe40003f06070 */
[----:B------:R-:W-:-:S04]  /*0460*/  LOP3.LUT R0, R5, R4, RZ, 0x3c, !PT ;  /* 0x0000000405007212 */ /* 0x000fc800078e3cff */
[----:B------:R-:W-:Y:S01]  /*0470*/  ISETP.GE.AND P2, PT, R0, RZ, PT ;  /* 0x000000ff0000720c */ /* 0x000fe20003f46270 */
[----:B------:R-:W-:-:S05]  /*0480*/  VIADD R0, R88, 0xff ;  /* 0x000000ff58007836 */ /* 0x000fca0000000000 */
[----:B------:R-:W-:Y:S01]  /*0490*/  SHF.R.S32.HI R3, RZ, 0x1f, R0 ;  /* 0x0000001fff037819 */ /* 0x000fe20000011400 */
[----:B------:R-:W-:-:S03]  /*04a0*/  @P0 VIADD R2, R2, 0x1 ;  /* 0x0000000102020836 */ /* 0x000fc60000000000 */
[----:B------:R-:W-:-:S03]  /*04b0*/  LEA.HI R3, R3, R0, RZ, 0x8 ;  /* 0x0000000003037211 */ /* 0x000fc600078f40ff */
[----:B------:R-:W-:Y:S01]  /*04c0*/  @!P2 IMAD.MOV R2, RZ, RZ, -R2 ;  /* 0x000000ffff02a224 */ /* 0x000fe200078e0a02 */
[----:B------:R-:W-:-:S05]  /*04d0*/  @!P1 LOP3.LUT R2, RZ, R4, RZ, 0x33, !PT ;  /* 0x00000004ff029212 */ /* 0x000fca00078e33ff */
[----:B------:R-:W-:Y:S02]  /*04e0*/  IMAD.SHL.U32 R6, R2, 0x8, RZ ;  /* 0x0000000802067824 */ /* 0x000fe400078e00ff */
[----:B------:R-:W-:-:S03]  /*04f0*/  IMAD.MOV R2, RZ, RZ, -R2 ;  /* 0x000000ffff027224 */ /* 0x000fc600078e0a02 */
[----:B------:R-:W-:Y:S01]  /*0500*/  LEA.HI.SX32 R3, R3, -R6, 0x18 ;  /* 0x8000000603037211 */ /* 0x000fe200078fc2ff */
[----:B------:R-:W-:-:S03]  /*0510*/  IMAD R4, R4, R2, R5 ;  /* 0x0000000204047224 */ /* 0x000fc600078e0205 */
[----:B------:R-:W-:Y:S02]  /*0520*/  VIMNMX R11, R3, 0x8, PT ;  /* 0x00000008030b7848 */ /* 0x000fe40003fe0100 */
[----:B------:R-:W-:Y:S02]  /*0530*/  IABS R9, R4 ;  /* 0x0000000400097213 */ /* 0x000fe40000000000 */
[----:B------:R-:W-:-:S04]  /*0540*/  IABS R7, R11 ;  /* 0x0000000b00077213 */ /* 0x000fc80000000000 */
[----:B------:R-:W1:Y:S08]  /*0550*/  I2F.RP R0, R7 ;  /* 0x0000000700007306 */ /* 0x000e700000209400 */
[----:B-1----:R-:W1:Y:S02]  /*0560*/  MUFU.RCP R0, R0 ;  /* 0x0000000000007308 */ /* 0x002e640000001000 */
[----:B-1----:R-:W-:-:S06]  /*0570*/  VIADD R3, R0, 0xffffffe ;  /* 0x0ffffffe00037836 */ /* 0x002fcc0000000000 */
[----:B------:R-:W1:Y:S02]  /*0580*/  F2I.FTZ.U32.TRUNC.NTZ R3, R3 ;  /* 0x0000000300037305 */ /* 0x000e64000021f000 */
[----:B-1----:R-:W-:-:S04]  /*0590*/  IMAD.MOV R8, RZ, RZ, -R3 ;  /* 0x000000ffff087224 */ /* 0x002fc800078e0a03 */
[----:B------:R-:W-:Y:S01]  /*05a0*/  IMAD.MOV.U32 R2, RZ, RZ, R8 ;  /* 0x000000ffff027224 */ /* 0x000fe200078e0008 */
[----:B------:R-:W-:-:S03]  /*05b0*/  IABS R8, R11 ;  /* 0x0000000b00087213 */ /* 0x000fc60000000000 */
[----:B------:R-:W-:Y:S02]  /*05c0*/  IMAD R5, R2, R7, RZ ;  /* 0x0000000702057224 */ /* 0x000fe400078e02ff */
[----:B------:R-:W-:Y:S02]  /*05d0*/  IMAD.MOV.U32 R2, RZ, RZ, RZ ;  /* 0x000000ffff027224 */ /* 0x000fe400078e00ff */
[----:B------:R-:W-:Y:S02]  /*05e0*/  IMAD.MOV R0, RZ, RZ, -R8 ;  /* 0x000000ffff007224 */ /* 0x000fe400078e0a08 */
[----:B------:R-:W-:-:S04]  /*05f0*/  IMAD.HI.U32 R2, R3, R5, R2 ;  /* 0x0000000503027227 */ /* 0x000fc800078e0002 */
[----:B------:R-:W-:Y:S02]  /*0600*/  IMAD.SHL.U32 R3, R10, 0x40, RZ ;  /* 0x000000400a037824 */ /* 0x000fe400078e00ff */
[----:B------:R-:W-:-:S03]  /*0610*/  IMAD.HI.U32 R2, R2, R9, RZ ;  /* 0x0000000902027227 */ /* 0x000fc600078e00ff */
[----:B------:R-:W-:Y:S01]  /*0620*/  LOP3.LUT R5, R3, 0x80, RZ, 0xc0, !PT ;  /* 0x0000008003057812 */ /* 0x000fe200078ec0ff */
[----:B------:R-:W-:Y:S01]  /*0630*/  IMAD R0, R2, R0, R9 ;  /* 0x0000000002007224 */ /* 0x000fe200078e0209 */
[----:B0-----:R-:W-:-:S04]  /*0640*/  LOP3.LUT R3, R152, 0x7f, RZ, 0xc0, !PT ;  /* 0x0000007f98037812 */ /* 0x001fc800078ec0ff */
[----:B------:R-:W-:-:S13]  /*0650*/  ISETP.GT.U32.AND P1, PT, R7, R0, PT ;  /* 0x000000000700720c */ /* 0x000fda0003f24070 */
[----:B------:R-:W-:Y:S02]  /*0660*/  @!P1 IMAD.IADD R0, R0, 0x1, -R7 ;  /* 0x0000000100009824 */ /* 0x000fe400078e0a07 */
[----:B------:R-:W-:Y:S01]  /*0670*/  @!P1 VIADD R2, R2, 0x1 ;  /* 0x0000000102029836 */ /* 0x000fe20000000000 */
[----:B------:R-:W-:Y:S02]  /*0680*/  ISETP.NE.AND P1, PT, R11, RZ, PT ;  /* 0x000000ff0b00720c */ /* 0x000fe40003f25270 */
[----:B------:R-:W-:Y:S02]  /*0690*/  ISETP.GE.U32.AND P0, PT, R0, R7, PT ;  /* 0x000000070000720c */ /* 0x000fe40003f06070 */
[----:B------:R-:W-:-:S04]  /*06a0*/  LOP3.LUT R0, R4, R11, RZ, 0x3c, !PT ;  /* 0x0000000b04007212 */ /* 0x000fc800078e3cff */
[----:B------:R-:W-:-:S07]  /*06b0*/  ISETP.GE.AND P2, PT, R0, RZ, PT ;  /* 0x000000ff0000720c */ /* 0x000fce0003f46270 */
[----:B------:R-:W-:Y:S01]  /*06c0*/  @P0 VIADD R2, R2, 0x1 ;  /* 0x0000000102020836 */ /* 0x000fe20000000000 */
[----:B------:R-:W-:-:S05]  /*06d0*/  ISETP.GE.AND P0, PT, R14, 0x40, PT ;  /* 0x000000400e00780c */ /* 0x000fca0003f06270 */
[----:B------:R-:W-:Y:S01]  /*06e0*/  @!P2 IMAD.MOV R2, RZ, RZ, -R2 ;  /* 0x000000ffff02a224 */ /* 0x000fe200078e0a02 */
[----:B------:R-:W-:-:S05]  /*06f0*/  @!P1 LOP3.LUT R2, RZ, R11, RZ, 0x33, !PT ;  /* 0x0000000bff029212 */ /* 0x000fca00078e33ff */
[----:B------:R-:W-:-:S04]  /*0700*/  IMAD.MOV R0, RZ, RZ, -R2 ;  /* 0x000000ffff007224 */ /* 0x000fc800078e0a02 */
[----:B------:R-:W-:Y:S01]  /*0710*/  IMAD R0, R11, R0, R4 ;  /* 0x000000000b007224 */ /* 0x000fe200078e0204 */
[----:B------:R-:W-:-:S03]  /*0720*/  MOV R4, 0x400 ;  /* 0x0000040000047802 */ /* 0x000fc60000000f00 */
[----:B------:R-:W-:Y:S01]  /*0730*/  IMAD.IADD R0, R6, 0x1, R0 ;  /* 0x0000000106007824 */ /* 0x000fe200078e0200 */
[----:B------:R-:W-:-:S03]  /*0740*/  R2UR UR12, R4 ;  /* 0x00000000040c72ca */ /* 0x000fc600000e0000 */
[----:B------:R-:W-:-:S04]  /*0750*/  IMAD R0, R0, 0x100, R5 ;  /* 0x0000010000007824 */ /* 0x000fc800078e0205 */
[----:B------:R-:W-:Y:S02]  /*0760*/  IMAD.IADD R15, R3, 0x1, R0 ;  /* 0x00000001030f7824 */ /* 0x000fe400078e0200 */
[----:B------:R-:W-:-:S03]  /*0770*/  IMAD.SHL.U32 R0, R10, 0x80, RZ ;  /* 0x000000800a007824 */ /* 0x000fc600078e00ff */
[----:B------:R0:W-:Y:S01]  /*0780*/  STL [R1+0x1d8], R15 ;  /* 0x0001d80f01007387 */ /* 0x0001e20000100800 */
[----:B------:R-:W-:Y:S01]  /*0790*/  ULEA UR12, UR4, UR12, 0x18 ;  /* 0x0000000c040c7291 */ /* 0x000fe2000f8ec03f */
[----:B------:R-:W-:Y:S01]  /*07a0*/  LOP3.LUT R9, R0, 0x80, RZ, 0xc0, !PT ;  /* 0x0000008000097812 */ /* 0x000fe200078ec0ff */
[----:B------:R-:W-:Y:S01]  /*07b0*/  IMAD.SHL.U32 R0, R2, 0x100, RZ ;  /* 0x0000010002007824 */ /* 0x000fe200078e00ff */
[----:B------:R-:W-:Y:S09]  /*07c0*/  @!P0 BRA `(.L_x_0) ;  /* 0x000000ac00048947 */ /* 0x000ff20003800000 */
[----:B------:R-:W-:Y:S01]  /*07d0*/  IABS R11, R88 ;  /* 0x00000058000b7213 */ /* 0x000fe20000000000 */
[----:B------:R-:W-:Y:S01]  /*07e0*/  ULDC UR8, c[0x0][0x234] ;  /* 0x00008d0000087ab9 */ /* 0x000fe20000000800 */
[----:B------:R-:W-:Y:S01]  /*07f0*/  IABS R3, R89 ;  /* 0x0000005900037213 */ /* 0x000fe20000000000 */
[----:B------:R-:W-:Y:S01]  /*0800*/  ULDC.64 UR16, c[0x0][0x210] ;  /* 0x0000840000107ab9 */ /* 0x000fe20000000a00 */
[----:B------:R-:W1:Y:S01]  /*0810*/  I2F.RP R2, R11 ;  /* 0x0000000b00027306 */ /* 0x000e620000209400 */
[----:B------:R-:W-:Y:S01]  /*0820*/  ISETP.NE.AND P2, PT, R88, RZ, PT ;  /* 0x000000ff5800720c */ /* 0x000fe20003f45270 */
[----:B------:R-:W-:Y:S01]  /*0830*/  ULDC UR9, c[0x0][0x230] ;  /* 0x00008c0000097ab9 */ /* 0x000fe20000000800 */
[----:B------:R-:W-:Y:S02]  /*0840*/  LOP3.LUT R251, R152, 0x3f, RZ, 0xc0, !PT ;  /* 0x0000003f98fb7812 */ /* 0x000fe400078ec0ff */
[----:B------:R-:W-:Y:S02]  /*0850*/  CS2R R100, SRZ ;  /* 0x0000000000647805 */ /* 0x000fe4000001ff00 */
[----:B------:R-:W-:-:S02]  /*0860*/  CS2R R102, SRZ ;  /* 0x0000000000667805 */ /* 0x000fc4000001ff00 */
[----:B------:R-:W-:Y:S02]  /*0870*/  CS2R R104, SRZ ;  /* 0x0000000000687805 */ /* 0x000fe4000001ff00 */
[----:B------:R-:W-:Y:S01]  /*0880*/  CS2R R106, SRZ ;  /* 0x00000000006a7805 */ /* 0x000fe2000001ff00 */
[----:B------:R-:W2:Y:S01]  /*0890*/  I2F.RP R8, R3 ;  /* 0x0000000300087306 */ /* 0x000ea20000209400 */
[----:B------:R-:W-:Y:S02]  /*08a0*/  CS2R R108, SRZ ;  /* 0x00000000006c7805 */ /* 0x000fe4000001ff00 */
[----:B------:R-:W-:Y:S02]  /*08b0*/  CS2R R110, SRZ ;  /* 0x00000000006e7805 */ /* 0x000fe4000001ff00 */
[----:B------:R-:W-:Y:S02]  /*08c0*/  CS2R R112, SRZ ;  /* 0x0000000000707805 */ /* 0x000fe4000001ff00 */
[----:B------:R-:W-:-:S02]  /*08d0*/  CS2R R114, SRZ ;  /* 0x0000000000727805 */ /* 0x000fc4000001ff00 */
[----:B------:R-:W-:Y:S02]  /*08e0*/  CS2R R116, SRZ ;  /* 0x0000000000747805 */ /* 0x000fe4000001ff00 */
[----:B------:R-:W-:Y:S02]  /*08f0*/  CS2R R118, SRZ ;  /* 0x0000000000767805 */ /* 0x000fe4000001ff00 */
[----:B------:R-:W-:Y:S01]  /*0900*/  CS2R R120, SRZ ;  /* 0x0000000000787805 */ /* 0x000fe2000001ff00 */
[----:B-1----:R-:W1:Y:S01]  /*0910*/  MUFU.RCP R2, R2 ;  /* 0x0000000200027308 */ /* 0x002e620000001000 */
[----:B------:R-:W-:Y:S02]  /*0920*/  CS2R R122, SRZ ;  /* 0x00000000007a7805 */ /* 0x000fe4000001ff00 */
[----:B------:R-:W-:Y:S02]  /*0930*/  CS2R R124, SRZ ;  /* 0x00000000007c7805 */ /* 0x000fe4000001ff00 */
[----:B------:R-:W-:-:S02]  /*0940*/  CS2R R126, SRZ ;  /* 0x00000000007e7805 */ /* 0x000fc4000001ff00 */
[----:B------:R-:W-:Y:S02]  /*0950*/  CS2R R128, SRZ ;  /* 0x0000000000807805 */ /* 0x000fe4000001ff00 */
[----:B------:R-:W-:Y:S02]  /*0960*/  CS2R R130, SRZ ;  /* 0x0000000000827805 */ /* 0x000fe4000001ff00 */
[----:B------:R-:W-:Y:S02]  /*0970*/  CS2R R132, SRZ ;  /* 0x0000000000847805 */ /* 0x000fe4000001ff00 */
[----:B------:R-:W-:Y:S01]  /*0980*/  CS2R R134, SRZ ;  /* 0x0000000000867805 */ /* 0x000fe2000001ff00 */
[----:B--2---:R-:W-:Y:S01]  /*0990*/  MUFU.RCP R8, R8 ;  /* 0x0000000800087308 */ /* 0x004fe20000001000 */
[----:B------:R-:W-:Y:S02]  /*09a0*/  CS2R R136, SRZ ;  /* 0x0000000000887805 */ /* 0x000fe4000001ff00 */
[----:B------:R-:W-:-:S02]  /*09b0*/  CS2R R138, SRZ ;  /* 0x00000000008a7805 */ /* 0x000fc4000001ff00 */
[----:B------:R-:W-:Y:S02]  /*09c0*/  CS2R R140, SRZ ;  /* 0x00000000008c7805 */ /* 0x000fe4000001ff00 */
[----:B------:R-:W-:Y:S02]  /*09d0*/  CS2R R142, SRZ ;  /* 0x00000000008e7805 */ /* 0x000fe4000001ff00 */
[----:B------:R-:W-:Y:S02]  /*09e0*/  CS2R R144, SRZ ;  /* 0x0000000000907805 */ /* 0x000fe4000001ff00 */
[----:B------:R-:W-:Y:S02]  /*09f0*/  CS2R R146, SRZ ;  /* 0x0000000000927805 */ /* 0x000fe4000001ff00 */
[----:B------:R-:W-:Y:S02]  /*0a00*/  CS2R R148, SRZ ;  /* 0x0000000000947805 */ /* 0x000fe4000001ff00 */
[----:B------:R-:W-:Y:S01]  /*0a10*/  CS2R R150, SRZ ;  /* 0x0000000000967805 */ /* 0x000fe2000001ff00 */
[----:B-1----:R-:W-:Y:S01]  /*0a20*/  VIADD R4, R2, 0xffffffe ;  /* 0x0ffffffe02047836 */ /* 0x002fe20000000000 */
[----:B------:R-:W-:Y:S01]  /*0a30*/  IABS R2, R15 ;  /* 0x0000000f00027213 */ /* 0x000fe20000000000 */
[----:B------:R-:W-:Y:S01]  /*0a40*/  IMAD.U32 R250, RZ, RZ, UR9 ;  /* 0x00000009fffa7e24 */ /* 0x000fe2000f8e00ff */
[----:B------:R-:W-:Y:S01]  /*0a50*/  UMOV UR11, 0x40000040 ;  /* 0x40000040000b7882 */ /* 0x000fe20000000000 */
[----:B------:R1:W2:Y:S02]  /*0a60*/  F2I.FTZ.U32.TRUNC.NTZ R5, R4 ;  /* 0x0000000400057305 */ /* 0x0002a4000021f000 */
[----:B-1----:R-:W-:-:S02]  /*0a70*/  IMAD.MOV.U32 R4, RZ, RZ, RZ ;  /* 0x000000ffff047224 */ /* 0x002fc400078e00ff */
[----:B--2---:R-:W-:-:S04]  /*0a80*/  IMAD.MOV R6, RZ, RZ, -R5 ;  /* 0x000000ffff067224 */ /* 0x004fc800078e0a05 */
[----:B------:R-:W-:Y:S02]  /*0a90*/  IMAD R7, R6, R11, RZ ;  /* 0x0000000b06077224 */ /* 0x000fe400078e02ff */
[----:B------:R-:W-:Y:S01]  /*0aa0*/  VIADD R6, R8, 0xffffffe ;  /* 0x0ffffffe08067836 */ /* 0x000fe20000000000 */
[----:B------:R-:W-:Y:S01]  /*0ab0*/  SHF.R.U32.HI R8, RZ, 0x6, R152 ;  /* 0x00000006ff087819 */ /* 0x000fe20000011698 */
[----:B------:R-:W-:Y:S02]  /*0ac0*/  IMAD.HI.U32 R5, R5, R7, R4 ;  /* 0x0000000705057227 */ /* 0x000fe400078e0004 */
[----:B------:R1:W2:Y:S04]  /*0ad0*/  F2I.FTZ.U32.TRUNC.NTZ R7, R6 ;  /* 0x0000000600077305 */ /* 0x0002a8000021f000 */
[----:B------:R-:W-:-:S04]  /*0ae0*/  IMAD.HI.U32 R5, R5, R2, RZ ;  /* 0x0000000205057227 */ /* 0x000fc800078e00ff */
[----:B------:R-:W-:Y:S01]  /*0af0*/  IMAD.MOV R4, RZ, RZ, -R5 ;  /* 0x000000ffff047224 */ /* 0x000fe200078e0a05 */
[----:B------:R-:W-:Y:S01]  /*0b00*/  SGXT.U32 R5, R8, 0x1 ;  /* 0x000000010805781a */ /* 0x000fe20000000000 */
[----:B-1----:R-:W-:Y:S02]  /*0b10*/  IMAD.MOV.U32 R6, RZ, RZ, RZ ;  /* 0x000000ffff067224 */ /* 0x002fe400078e00ff */
[C---:B------:R-:W-:Y:S01]  /*0b20*/  IMAD R2, R11.reuse, R4, R2 ;  /* 0x000000040b027224 */ /* 0x040fe200078e0202 */
[----:B------:R-:W-:Y:S01]  /*0b30*/  LOP3.LUT R5, R0, R5, R9, 0xfe, !PT ;  /* 0x0000000500057212 */ /* 0x000fe200078efe09 */
[----:B--2---:R-:W-:Y:S01]  /*0b40*/  IMAD.MOV R4, RZ, RZ, -R7 ;  /* 0x000000ffff047224 */ /* 0x004fe200078e0a07 */
[----:B------:R-:W-:Y:S02]  /*0b50*/  SHF.R.S32.HI R9, RZ, 0x1f, R14 ;  /* 0x0000001fff097819 */ /* 0x000fe4000001140e */
[----:B------:R-:W-:Y:S01]  /*0b60*/  ISETP.GT.U32.AND P0, PT, R11, R2, PT ;  /* 0x000000020b00720c */ /* 0x000fe20003f04070 */
[----:B------:R-:W-:Y:S01]  /*0b70*/  IMAD R13, R4, R3, RZ ;  /* 0x00000003040d7224 */ /* 0x000fe200078e02ff */
[----:B------:R-:W-:-:S02]  /*0b80*/  LOP3.LUT R8, R5, 0x7e, RZ, 0xfc, !PT ;  /* 0x0000007e05087812 */ /* 0x000fc400078efcff */
[----:B------:R-:W-:Y:S01]  /*0b90*/  LEA.HI R14, R9, R14, RZ, 0x6 ;  /* 0x0000000e090e7211 */ /* 0x000fe200078f30ff */
[----:B------:R-:W-:Y:S01]  /*0ba0*/  IMAD.HI.U32 R4, R7, R13, R6 ;  /* 0x0000000d07047227 */ /* 0x000fe200078e0006 */
[----:B------:R-:W-:Y:S02]  /*0bb0*/  IABS R10, R8 ;  /* 0x00000008000a7213 */ /* 0x000fe40000000000 */
[----:B------:R-:W-:Y:S02]  /*0bc0*/  ISETP.GE.AND P3, PT, R8, RZ, PT ;  /* 0x000000ff0800720c */ /* 0x000fe40003f66270 */
[C---:B------:R-:W-:Y:S01]  /*0bd0*/  LOP3.LUT R8, R5.reuse, 0x7a, RZ, 0xfc, !PT ;  /* 0x0000007a05087812 */ /* 0x040fe200078efcff */
[----:B------:R-:W-:Y:S01]  /*0be0*/  IMAD.MOV.U32 R9, RZ, RZ, R10 ;  /* 0x000000ffff097224 */ /* 0x000fe200078e000a */
[----:B------:R-:W-:Y:S01]  /*0bf0*/  LOP3.LUT R17, R5, 0x78, RZ, 0xfc, !PT ;  /* 0x0000007805117812 */ /* 0x000fe200078efcff */
[----:B------:R-:W-:Y:S01]  /*0c00*/  @!P0 IMAD.IADD R2, R2, 0x1, -R11 ;  /* 0x0000000102028824 */ /* 0x000fe200078e0a0b */
[----:B------:R-:W-:Y:S01]  /*0c10*/  IABS R12, R8 ;  /* 0x00000008000c7213 */ /* 0x000fe20000000000 */
[----:B------:R-:W-:Y:S01]  /*0c20*/  IMAD.HI.U32 R6, R4, R9, RZ ;  /* 0x0000000904067227 */ /* 0x000fe200078e00ff */
[----:B------:R-:W-:-:S02]  /*0c30*/  IABS R13, R17 ;  /* 0x00000011000d7213 */ /* 0x000fc40000000000 */
[----:B------:R-:W-:Y:S01]  /*0c40*/  ISETP.GT.U32.AND P1, PT, R11, R2, PT ;  /* 0x000000020b00720c */ /* 0x000fe20003f24070 */
[----:B------:R-:W-:Y:S01]  /*0c50*/  IMAD.MOV R6, RZ, RZ, -R6 ;  /* 0x000000ffff067224 */ /* 0x000fe200078e0a06 */
[----:B------:R-:W-:Y:S01]  /*0c60*/  ISETP.GE.AND P0, PT, R8, RZ, PT ;  /* 0x000000ff0800720c */ /* 0x000fe20003f06270 */
[C---:B------:R-:W-:Y:S01]  /*0c70*/  IMAD.HI.U32 R8, R4.reuse, R12, RZ ;  /* 0x0000000c04087227 */ /* 0x040fe200078e00ff */
[C---:B------:R-:W-:Y:S02]  /*0c80*/  LOP3.LUT R7, R5.reuse, 0x7c, RZ, 0xfc, !PT ;  /* 0x0000007c05077812 */ /* 0x040fe400078efcff */
[----:B------:R-:W-:Y:S01]  /*0c90*/  LOP3.LUT R18, R5, 0x76, RZ, 0xfc, !PT ;  /* 0x0000007605127812 */ /* 0x000fe200078efcff */
[----:B------:R-:W-:Y:S01]  /*0ca0*/  IMAD R6, R3, R6, R9 ;  /* 0x0000000603067224 */ /* 0x000fe200078e0209 */
[----:B------:R-:W-:Y:S01]  /*0cb0*/  IABS R10, R7 ;  /* 0x00000007000a7213 */ /* 0x000fe20000000000 */
[----:B------:R-:W-:Y:S01]  /*0cc0*/  IMAD.HI.U32 R9, R4, R13, RZ ;  /* 0x0000000d04097227 */ /* 0x000fe200078e00ff */
[----:B------:R-:W-:-:S02]  /*0cd0*/  ISETP.GE.AND P5, PT, R7, RZ, PT ;  /* 0x000000ff0700720c */ /* 0x000fc40003fa6270 */
[----:B------:R-:W-:Y:S01]  /*0ce0*/  ISETP.GT.U32.AND P4, PT, R3, R6, PT ;  /* 0x000000060300720c */ /* 0x000fe20003f84070 */
[----:B------:R-:W-:Y:S01]  /*0cf0*/  @!P1 IMAD.IADD R2, R2, 0x1, -R11 ;  /* 0x0000000102029824 */ /* 0x000fe200078e0a0b */
[----:B------:R-:W-:Y:S01]  /*0d00*/  ISETP.GE.AND P1, PT, R15, RZ, PT ;  /* 0x000000ff0f00720c */ /* 0x000fe20003f26270 */
[----:B------:R-:W-:Y:S01]  /*0d10*/  IMAD.MOV R11, RZ, RZ, -R8 ;  /* 0x000000ffff0b7224 */ /* 0x000fe200078e0a08 */
[C---:B------:R-:W-:Y:S01]  /*0d20*/  LOP3.LUT R19, R5.reuse, 0x74, RZ, 0xfc, !PT ;  /* 0x0000007405137812 */ /* 0x040fe200078efcff */
[----:B------:R-:W-:Y:S01]  /*0d30*/  IMAD.MOV R16, RZ, RZ, -R9 ;  /* 0x000000ffff107224 */ /* 0x000fe200078e0a09 */
[----:B------:R-:W-:Y:S01]  /*0d40*/  LOP3.LUT R22, R5, 0x6e, RZ, 0xfc, !PT ;  /* 0x0000006e05167812 */ /* 0x000fe200078efcff */
[----:B------:R-:W-:Y:S01]  /*0d50*/  IMAD R9, R3, R11, R12 ;  /* 0x0000000b03097224 */ /* 0x000fe200078e020c */
[----:B------:R-:W-:Y:S01]  /*0d60*/  LOP3.LUT R23, R5, 0x6c, RZ, 0xfc, !PT ;  /* 0x0000006c05177812 */ /* 0x000fe200078efcff */
[----:B------:R-:W-:Y:S01]  /*0d70*/  IMAD.HI.U32 R7, R4, R10, RZ ;  /* 0x0000000a04077227 */ /* 0x000fe200078e00ff */
[----:B------:R-:W-:-:S02]  /*0d80*/  IABS R20, R22 ;  /* 0x0000001600147213 */ /* 0x000fc40000000000 */
[----:B------:R-:W-:Y:S01]  /*0d90*/  IABS R21, R23 ;  /* 0x0000001700157213 */ /* 0x000fe20000000000 */
[----:B------:R-:W-:Y:S01]  /*0da0*/  IMAD.MOV R7, RZ, RZ, -R7 ;  /* 0x000000ffff077224 */ /* 0x000fe200078e0a07 */
[----:B------:R-:W-:Y:S01]  /*0db0*/  LOP3.LUT R29, R5, 0x6a, RZ, 0xfc, !PT ;  /* 0x0000006a051d7812 */ /* 0x000fe200078efcff */
[----:B------:R-:W-:Y:S01]  /*0dc0*/  @!P1 IMAD.MOV R2, RZ, RZ, -R2 ;  /* 0x000000ffff029224 */ /* 0x000fe200078e0a02 */
[----:B------:R-:W-:Y:S01]  /*0dd0*/  @!P2 LOP3.LUT R2, RZ, R88, RZ, 0x33, !PT ;  /* 0x00000058ff02a212 */ /* 0x000fe200078e33ff */
[----:B0-----:R-:W-:Y:S01]  /*0de0*/  IMAD.U32 R15, RZ, RZ, UR12 ;  /* 0x0000000cff0f7e24 */ /* 0x001fe2000f8e00ff */
[C---:B------:R-:W-:Y:S01]  /*0df0*/  ISETP.GT.U32.AND P2, PT, R3.reuse, R9, PT ;  /* 0x000000090300720c */ /* 0x040fe20003f44070 */
[----:B------:R-:W-:Y:S01]  /*0e00*/  IMAD R8, R3, R7, R10 ;  /* 0x0000000703087224 */ /* 0x000fe200078e020a */
[----:B------:R-:W-:Y:S01]  /*0e10*/  LOP3.LUT R30, R5, 0x68, RZ, 0xfc, !PT ;  /* 0x00000068051e7812 */ /* 0x000fe200078efcff */
[----:B------:R-:W-:Y:S01]  /*0e20*/  VIADD R7, R15, 0x4000 ;  /* 0x000040000f077836 */ /* 0x000fe20000000000 */
[----:B------:R-:W-:Y:S01]  /*0e30*/  IABS R15, R18 ;  /* 0x00000012000f7213 */ /* 0x000fe20000000000 */
[----:B------:R-:W-:Y:S01]  /*0e40*/  @!P4 IMAD.IADD R6, R6, 0x1, -R3 ;  /* 0x000000010606c824 */ /* 0x000fe200078e0a03 */
[C---:B------:R-:W-:Y:S01]  /*0e50*/  ISETP.GT.U32.AND P1, PT, R3.reuse, R8, PT ;  /* 0x000000080300720c */ /* 0x040fe20003f24070 */
[C---:B------:R-:W-:Y:S01]  /*0e60*/  IMAD R11, R3.reuse, R16, R13 ;  /* 0x00000010030b7224 */ /* 0x040fe200078e020d */
[----:B------:R-:W-:Y:S01]  /*0e70*/  SHF.R.U32.HI R7, RZ, 0x4, R7 ;  /* 0x00000004ff077819 */ /* 0x000fe20000011607 */
[----:B------:R-:W-:Y:S01]  /*0e80*/  IMAD.HI.U32 R12, R4, R15, RZ ;  /* 0x0000000f040c7227 */ /* 0x000fe200078e00ff */
[----:B------:R-:W-:-:S02]  /*0e90*/  ISETP.GT.U32.AND P4, PT, R3, R6, PT ;  /* 0x000000060300720c */ /* 0x000fc40003f84070 */
[----:B------:R-:W-:Y:S01]  /*0ea0*/  SGXT.U32 R7, R7, 0xe ;  /* 0x0000000e0707781a */ /* 0x000fe20000000000 */
[--C-:B------:R-:W-:Y:S01]  /*0eb0*/  @!P2 IMAD.IADD R9, R9, 0x1, -R3.reuse ;  /* 0x000000010909a824 */ /* 0x100fe200078e0a03 */
[----:B------:R-:W-:Y:S01]  /*0ec0*/  IABS R16, R19 ;  /* 0x0000001300107213 */ /* 0x000fe20000000000 */
[----:B------:R-:W-:Y:S01]  /*0ed0*/  IMAD.MOV R12, RZ, RZ, -R12 ;  /* 0x000000ffff0c7224 */ /* 0x000fe200078e0a0c */
[----:B------:R-:W-:Y:S01]  /*0ee0*/  R2UR UR10, R7 ;  /* 0x00000000070a72ca */ /* 0x000fe200000e0000 */
[----:B------:R-:W-:Y:S01]  /*0ef0*/  IMAD.MOV.U32 R10, RZ, RZ, RZ ;  /* 0x000000ffff0a7224 */ /* 0x000fe200078e00ff */
[----:B------:R-:W-:Y:S01]  /*0f00*/  ISETP.GT.U32.AND P2, PT, R3, R9, PT ;  /* 0x000000090300720c */ /* 0x000fe20003f44070 */
[----:B------:R-:W-:Y:S01]  /*0f10*/  @!P1 IMAD.IADD R8, R8, 0x1, -R3 ;  /* 0x0000000108089824 */ /* 0x000fe200078e0a03 */
[----:B------:R-:W-:Y:S01]  /*0f20*/  IADD3 R7, P6, R7, 0x2, RZ ;  /* 0x0000000207077810 */ /* 0x000fe20007fde0ff */
[----:B------:R-:W-:Y:S01]  /*0f30*/  IMAD R12, R3, R12, R15 ;  /* 0x0000000c030c7224 */ /* 0x000fe200078e020f */
[----:B------:R-:W-:Y:S01]  /*0f40*/  LOP3.LUT R15, R5, 0x72, RZ, 0xfc, !PT ;  /* 0x00000072050f7812 */ /* 0x000fe200078efcff */
[----:B------:R-:W-:Y:S01]  /*0f50*/  @!P4 IMAD.IADD R6, R6, 0x1, -R3 ;  /* 0x000000010606c824 */ /* 0x000fe200078e0a03 */
[C---:B------:R-:W-:Y:S01]  /*0f60*/  ISETP.GT.U32.AND P1, PT, R3.reuse, R8, PT ;  /* 0x000000080300720c */ /* 0x040fe20003f24070 */
[----:B------:R-:W-:Y:S01]  /*0f70*/  IMAD.HI.U32 R13, R4, R16, RZ ;  /* 0x00000010040d7227 */ /* 0x000fe200078e00ff */
[----:B------:R-:W-:-:S02]  /*0f80*/  ISETP.GT.U32.AND P4, PT, R3, R11, PT ;  /* 0x0000000b0300720c */ /* 0x000fc40003f84070 */
[----:B------:R-:W-:Y:S01]  /*0f90*/  IADD3.X R10, R10, 0x40000040, RZ, P6, !PT ;  /* 0x400000400a0a7810 */ /* 0x000fe200037fe4ff */
[----:B------:R-:W-:Y:S01]  /*0fa0*/  IMAD.MOV R13, RZ, RZ, -R13 ;  /* 0x000000ffff0d7224 */ /* 0x000fe200078e0a0d */
[----:B------:R-:W-:Y:S01]  /*0fb0*/  ISETP.GE.AND P6, PT, R17, RZ, PT ;  /* 0x000000ff1100720c */ /* 0x000fe20003fc6270 */
[--C-:B------:R-:W-:Y:S01]  /*0fc0*/  @!P2 IMAD.IADD R9, R9, 0x1, -R3.reuse ;  /* 0x000000010909a824 */ /* 0x100fe200078e0a03 */
[C---:B------:R-:W-:Y:S01]  /*0fd0*/  ISETP.GT.U32.AND P2, PT, R3.reuse, R12, PT ;  /* 0x0000000c0300720c */ /* 0x040fe20003f44070 */
[----:B------:R-:W-:Y:S01]  /*0fe0*/  IMAD R13, R3, R13, R16 ;  /* 0x0000000d030d7224 */ /* 0x000fe200078e0210 */
[----:B------:R-:W-:Y:S01]  /*0ff0*/  IABS R17, R15 ;  /* 0x0000000f00117213 */ /* 0x000fe20000000000 */
[----:B------:R-:W-:Y:S01]  /*1000*/  @!P3 IMAD.MOV R6, RZ, RZ, -R6 ;  /* 0x000000ffff06b224 */ /* 0x000fe200078e0a06 */
[----:B------:R-:W-:Y:S01]  /*1010*/  LOP3.LUT R16, R5, 0x70, RZ, 0xfc, !PT ;  /* 0x0000007005107812 */ /* 0x000fe200078efcff */
[--C-:B------:R-:W-:Y:S01]  /*1020*/  @!P1 IMAD.IADD R8, R8, 0x1, -R3.reuse ;  /* 0x0000000108089824 */ /* 0x100fe200078e0a03 */
[----:B------:R-:W-:Y:S01]  /*1030*/  ISETP.GE.AND P1, PT, R19, RZ, PT ;  /* 0x000000ff1300720c */ /* 0x000fe20003f26270 */
[----:B------:R-:W-:Y:S01]  /*1040*/  @!P4 IMAD.IADD R11, R11, 0x1, -R3 ;  /* 0x000000010b0bc824 */ /* 0x000fe200078e0a03 */
[----:B------:R-:W-:Y:S01]  /*1050*/  ISETP.GE.AND P3, PT, R18, RZ, PT ;  /* 0x000000ff1200720c */ /* 0x000fe20003f66270 */
[----:B------:R-:W-:Y:S01]  /*1060*/  @!P5 IMAD.MOV R8, RZ, RZ, -R8 ;  /* 0x000000ffff08d224 */ /* 0x000fe200078e0a08 */
[----:B------:R-:W-:Y:S01]  /*1070*/  ISETP.GE.AND P5, PT, R15, RZ, PT ;  /* 0x000000ff0f00720c */ /* 0x000fe20003fa6270 */
[----:B------:R-:W-:Y:S01]  /*1080*/  IMAD.HI.U32 R15, R4, R17, RZ ;  /* 0x00000011040f7227 */ /* 0x000fe200078e00ff */
[----:B------:R-:W-:-:S02]  /*1090*/  ISETP.GT.U32.AND P4, PT, R3, R11, PT ;  /* 0x0000000b0300720c */ /* 0x000fc40003f84070 */
[----:B------:R-:W-:Y:S01]  /*10a0*/  IABS R19, R16 ;  /* 0x0000001000137213 */ /* 0x000fe20000000000 */
[----:B------:R-:W-:Y:S01]  /*10b0*/  @!P2 IMAD.IADD R12, R12, 0x1, -R3 ;  /* 0x000000010c0ca824 */ /* 0x000fe200078e0a03 */
[----:B------:R-:W-:Y:S01]  /*10c0*/  IABS R24, R30 ;  /* 0x0000001e00187213 */ /* 0x000fe20000000000 */
[----:B------:R-:W-:Y:S01]  /*10d0*/  IMAD.MOV R18, RZ, RZ, -R15 ;  /* 0x000000ffff127224 */ /* 0x000fe200078e0a0f */
[----:B------:R-:W-:Y:S01]  /*10e0*/  LOP3.LUT R31, R5, 0x66, RZ, 0xfc, !PT ;  /* 0x00000066051f7812 */ /* 0x000fe200078efcff */
[----:B------:R-:W-:Y:S01]  /*10f0*/  @!P0 IMAD.MOV R9, RZ, RZ, -R9 ;  /* 0x000000ffff098224 */ /* 0x000fe200078e0a09 */
[C---:B------:R-:W-:Y:S01]  /*1100*/  ISETP.GT.U32.AND P2, PT, R3.reuse, R12, PT ;  /* 0x0000000c0300720c */ /* 0x040fe20003f44070 */
[----:B------:R-:W-:Y:S01]  /*1110*/  IMAD R15, R3, R18, R17 ;  /* 0x00000012030f7224 */ /* 0x000fe200078e0211 */
[----:B------:R-:W-:Y:S01]  /*1120*/  ISETP.GE.AND P0, PT, R16, RZ, PT ;  /* 0x000000ff1000720c */ /* 0x000fe20003f06270 */
[----:B------:R-:W-:Y:S01]  /*1130*/  IMAD.HI.U32 R16, R4, R19, RZ ;  /* 0x0000001304107227 */ /* 0x000fe200078e00ff */
[----:B------:R-:W-:-:S02]  /*1140*/  IABS R25, R31 ;  /* 0x0000001f00197213 */ /* 0x000fc40000000000 */
[C---:B------:R-:W-:Y:S01]  /*1150*/  LOP3.LUT R33, R5.reuse, 0x62, RZ, 0xfc, !PT ;  /* 0x0000006205217812 */ /* 0x040fe200078efcff */
[----:B------:R-:W-:Y:S01]  /*1160*/  IMAD.MOV R16, RZ, RZ, -R16 ;  /* 0x000000ffff107224 */ /* 0x000fe200078e0a10 */
[----:B------:R-:W-:Y:S01]  /*1170*/  LOP3.LUT R32, R5, 0x64, RZ, 0xfc, !PT ;  /* 0x0000006405207812 */ /* 0x000fe200078efcff */
[----:B------:R-:W-:Y:S01]  /*1180*/  @!P4 IMAD.IADD R11, R11, 0x1, -R3 ;  /* 0x000000010b0bc824 */ /* 0x000fe200078e0a03 */
[C---:B------:R-:W-:Y:S01]  /*1190*/  ISETP.GT.U32.AND P4, PT, R3.reuse, R13, PT ;  /* 0x0000000d0300720c */ /* 0x040fe20003f84070 */
[C---:B------:R-:W-:Y:S01]  /*11a0*/  IMAD R16, R3.reuse, R16, R19 ;  /* 0x0000001003107224 */ /* 0x040fe200078e0213 */
[----:B------:R-:W-:Y:S01]  /*11b0*/  IABS R28, R33 ;  /* 0x00000021001c7213 */ /* 0x000fe20000000000 */
[----:B------:R-:W-:Y:S01]  /*11c0*/  @!P2 IMAD.IADD R12, R12, 0x1, -R3 ;  /* 0x000000010c0ca824 */ /* 0x000fe200078e0a03 */
[C---:B------:R-:W-:Y:S01]  /*11d0*/  ISETP.GT.U32.AND P2, PT, R3.reuse, R15, PT ;  /* 0x0000000f0300720c */ /* 0x040fe20003f44070 */
[----:B------:R-:W-:Y:S01]  /*11e0*/  @!P6 IMAD.MOV R11, RZ, RZ, -R11 ;  /* 0x000000ffff0be224 */ /* 0x000fe200078e0a0b */
[----:B------:R-:W-:Y:S01]  /*11f0*/  ISETP.GT.U32.AND P6, PT, R3, R16, PT ;  /* 0x000000100300720c */ /* 0x000fe20003fc4070 */
[----:B------:R-:W-:Y:S01]  /*1200*/  IMAD.HI.U32 R17, R4, R20, RZ ;  /* 0x0000001404117227 */ /* 0x000fe200078e00ff */
[----:B------:R-:W-:-:S02]  /*1210*/  IABS R27, R32 ;  /* 0x00000020001b7213 */ /* 0x000fc40000000000 */
[C---:B------:R-:W-:Y:S01]  /*1220*/  LOP3.LUT R34, R5.reuse, 0x60, RZ, 0xfc, !PT ;  /* 0x0000006005227812 */ /* 0x040fe200078efcff */
[----:B------:R-:W-:Y:S01]  /*1230*/  IMAD.MOV R17, RZ, RZ, -R17 ;  /* 0x000000ffff117224 */ /* 0x000fe200078e0a11 */
[C---:B------:R-:W-:Y:S01]  /*1240*/  LOP3.LUT R35, R5.reuse, 0x5e, RZ, 0xfc, !PT ;  /* 0x0000005e05237812 */ /* 0x040fe200078efcff */
[----:B------:R-:W-:Y:S01]  /*1250*/  @!P3 IMAD.MOV R12, RZ, RZ, -R12 ;  /* 0x000000ffff0cb224 */ /* 0x000fe200078e0a0c */
[----:B------:R-:W-:Y:S01]  /*1260*/  ISETP.GE.AND P3, PT, R22, RZ, PT ;  /* 0x000000ff1600720c */ /* 0x000fe20003f66270 */
[----:B------:R-:W-:Y:S01]  /*1270*/  IMAD.HI.U32 R18, R4, R21, RZ ;  /* 0x0000001504127227 */ /* 0x000fe200078e00ff */
[----:B------:R-:W-:Y:S02]  /*1280*/  IABS R22, R29 ;  /* 0x0000001d00167213 */ /* 0x000fe40000000000 */
[----:B------:R-:W-:Y:S01]  /*1290*/  LOP3.LUT R39, R5, 0x4e, RZ, 0xfc, !PT ;  /* 0x0000004e05277812 */ /* 0x000fe200078efcff */
[--C-:B------:R-:W-:Y:S01]  /*12a0*/  @!P2 IMAD.IADD R15, R15, 0x1, -R3.reuse ;  /* 0x000000010f0fa824 */ /* 0x100fe200078e0a03 */
[C---:B------:R-:W-:Y:S01]  /*12b0*/  LOP3.LUT R38, R5.reuse, 0x50, RZ, 0xfc, !PT ;  /* 0x0000005005267812 */ /* 0x040fe200078efcff */
[----:B------:R-:W-:Y:S01]  /*12c0*/  @!P6 IMAD.IADD R16, R16, 0x1, -R3 ;  /* 0x000000011010e824 */ /* 0x000fe200078e0a03 */
[----:B------:R-:W-:Y:S01]  /*12d0*/  LOP3.LUT R40, R5, 0x4c, RZ, 0xfc, !PT ;  /* 0x0000004c05287812 */ /* 0x000fe200078efcff */
[C---:B------:R-:W-:Y:S01]  /*12e0*/  IMAD R17, R3.reuse, R17, R20 ;  /* 0x0000001103117224 */ /* 0x040fe200078e0214 */
[C---:B------:R-:W-:Y:S01]  /*12f0*/  ISETP.GT.U32.AND P2, PT, R3.reuse, R15, PT ;  /* 0x0000000f0300720c */ /* 0x040fe20003f44070 */
[----:B------:R-:W-:Y:S01]  /*1300*/  IMAD.MOV R18, RZ, RZ, -R18 ;  /* 0x000000ffff127224 */ /* 0x000fe200078e0a12 */
[----:B------:R-:W-:Y:S01]  /*1310*/  ISETP.GT.U32.AND P6, PT, R3, R16, PT ;  /* 0x000000100300720c */ /* 0x000fe20003fc4070 */
[----:B------:R-:W-:Y:S01]  /*1320*/  IMAD.HI.U32 R19, R4, R22, RZ ;  /* 0x0000001604137227 */ /* 0x000fe200078e00ff */
[----:B------:R-:W-:-:S02]  /*1330*/  IABS R36, R39 ;  /* 0x0000002700247213 */ /* 0x000fc40000000000 */
[----:B------:R-:W-:Y:S01]  /*1340*/  IABS R37, R40 ;  /* 0x0000002800257213 */ /* 0x000fe20000000000 */
[----:B------:R-:W-:Y:S01]  /*1350*/  IMAD R18, R3, R18, R21 ;  /* 0x0000001203127224 */ /* 0x000fe200078e0215 */
[C---:B------:R-:W-:Y:S01]  /*1360*/  LOP3.LUT R42, R5.reuse, 0x46, RZ, 0xfc, !PT ;  /* 0x00000046052a7812 */ /* 0x040fe200078efcff */
[----:B------:R-:W-:Y:S01]  /*1370*/  IMAD.MOV R19, RZ, RZ, -R19 ;  /* 0x000000ffff137224 */ /* 0x000fe200078e0a13 */
[C---:B------:R-:W-:Y:S01]  /*1380*/  LOP3.LUT R44, R5.reuse, 0x44, RZ, 0xfc, !PT ;  /* 0x00000044052c7812 */ /* 0x040fe200078efcff */
[----:B------:R-:W-:Y:S01]  /*1390*/  IMAD.HI.U32 R20, R4, R24, RZ ;  /* 0x0000001804147227 */ /* 0x000fe200078e00ff */
[----:B------:R-:W-:Y:S02]  /*13a0*/  LOP3.LUT R45, R5, 0x42, RZ, 0xfc, !PT ;  /* 0x00000042052d7812 */ /* 0x000fe400078efcff */
[----:B------:R-:W-:Y:S01]  /*13b0*/  IABS R41, R44 ;  /* 0x0000002c00297213 */ /* 0x000fe20000000000 */
[--C-:B------:R-:W-:Y:S01]  /*13c0*/  @!P2 IMAD.IADD R15, R15, 0x1, -R3.reuse ;  /* 0x000000010f0fa824 */ /* 0x100fe200078e0a03 */
[C---:B------:R-:W-:Y:S01]  /*13d0*/  ISETP.GT.U32.AND P2, PT, R3.reuse, R17, PT ;  /* 0x000000110300720c */ /* 0x040fe20003f44070 */
[--C-:B------:R-:W-:Y:S01]  /*13e0*/  @!P6 IMAD.IADD R16, R16, 0x1, -R3.reuse ;  /* 0x000000011010e824 */ /* 0x100fe200078e0a03 */
[C---:B------:R-:W-:Y:S01]  /*13f0*/  ISETP.GT.U32.AND P6, PT, R3.reuse, R18, PT ;  /* 0x000000120300720c */ /* 0x040fe20003fc4070 */
[----:B------:R-:W-:Y:S01]  /*1400*/  IMAD R19, R3, R19, R22 ;  /* 0x0000001303137224 */ /* 0x000fe200078e0216 */
[----:B------:R-:W-:Y:S01]  /*1410*/  IABS R43, R45 ;  /* 0x0000002d002b7213 */ /* 0x000fe20000000000 */
[----:B------:R-:W-:Y:S01]  /*1420*/  @!P4 IMAD.IADD R13, R13, 0x1, -R3 ;  /* 0x000000010d0dc824 */ /* 0x000fe200078e0a03 */
[C---:B------:R-:W-:Y:S01]  /*1430*/  LOP3.LUT R46, R5.reuse, 0x40, RZ, 0xfc, !PT ;  /* 0x00000040052e7812 */ /* 0x040fe200078efcff */
[----:B------:R-:W-:Y:S01]  /*1440*/  IMAD.MOV R20, RZ, RZ, -R20 ;  /* 0x000000ffff147224 */ /* 0x000fe200078e0a14 */
[----:B------:R-:W-:Y:S01]  /*1450*/  LOP3.LUT R48, R5, 0x3e, RZ, 0xfc, !PT ;  /* 0x0000003e05307812 */ /* 0x000fe200078efcff */
[----:B------:R-:W-:Y:S01]  /*1460*/  IMAD.HI.U32 R21, R4, R25, RZ ;  /* 0x0000001904157227 */ /* 0x000fe200078e00ff */
[----:B------:R-:W-:-:S02]  /*1470*/  ISETP.GT.U32.AND P4, PT, R3, R13, PT ;  /* 0x0000000d0300720c */ /* 0x000fc40003f84070 */
[----:B------:R-:W-:Y:S01]  /*1480*/  LOP3.LUT R49, R5, 0x3c, RZ, 0xfc, !PT ;  /* 0x0000003c05317812 */ /* 0x000fe200078efcff */
[--C-:B------:R-:W-:Y:S01]  /*1490*/  @!P2 IMAD.IADD R17, R17, 0x1, -R3.reuse ;  /* 0x000000011111a824 */ /* 0x100fe200078e0a03 */
[C---:B------:R-:W-:Y:S01]  /*14a0*/  ISETP.GT.U32.AND P2, PT, R3.reuse, R19, PT ;  /* 0x000000130300720c */ /* 0x040fe20003f44070 */
[----:B------:R-:W-:Y:S01]  /*14b0*/  IMAD R20, R3, R20, R24 ;  /* 0x0000001403147224 */ /* 0x000fe200078e0218 */
[C---:B------:R-:W-:Y:S01]  /*14c0*/  LOP3.LUT R50, R5.reuse, 0x3a, RZ, 0xfc, !PT ;  /* 0x0000003a05327812 */ /* 0x040fe200078efcff */
[----:B------:R-:W-:Y:S01]  /*14d0*/  @!P6 IMAD.IADD R18, R18, 0x1, -R3 ;  /* 0x000000011212e824 */ /* 0x000fe200078e0a03 */
[----:B------:R-:W-:Y:S01]  /*14e0*/  LOP3.LUT R51, R5, 0x38, RZ, 0xfc, !PT ;  /* 0x0000003805337812 */ /* 0x000fe200078efcff */
[----:B------:R-:W-:Y:S01]  /*14f0*/  IMAD.MOV R26, RZ, RZ, -R21 ;  /* 0x000000ffff1a7224 */ /* 0x000fe200078e0a15 */
[C---:B------:R-:W-:Y:S01]  /*1500*/  ISETP.GT.U32.AND P6, PT, R3.reuse, R20, PT ;  /* 0x000000140300720c */ /* 0x040fe20003fc4070 */
[----:B------:R-:W-:Y:S01]  /*1510*/  @!P5 IMAD.MOV R15, RZ, RZ, -R15 ;  /* 0x000000ffff0fd224 */ /* 0x000fe200078e0a0f */
[----:B------:R-:W-:Y:S01]  /*1520*/  IABS R47, R51 ;  /* 0x00000033002f7213 */ /* 0x000fe20000000000 */
[----:B------:R-:W-:Y:S01]  /*1530*/  IMAD R21, R3, R26, R25 ;  /* 0x0000001a03157224 */ /* 0x000fe200078e0219 */
[----:B------:R-:W-:Y:S01]  /*1540*/  IABS R26, R34 ;  /* 0x00000022001a7213 */ /* 0x000fe20000000000 */
[--C-:B------:R-:W-:Y:S01]  /*1550*/  @!P4 IMAD.IADD R13, R13, 0x1, -R3.reuse ;  /* 0x000000010d0dc824 */ /* 0x100fe200078e0a03 */
[----:B------:R-:W-:Y:S01]  /*1560*/  ISETP.GE.AND P4, PT, R23, RZ, PT ;  /* 0x000000ff1700720c */ /* 0x000fe20003f86270 */
[----:B------:R-:W-:Y:S01]  /*1570*/  @!P2 IMAD.IADD R19, R19, 0x1, -R3 ;  /* 0x000000011313a824 */ /* 0x000fe200078e0a03 */
[C---:B------:R-:W-:Y:S01]  /*1580*/  ISETP.GT.U32.AND P2, PT, R3.reuse, R17, PT ;  /* 0x000000110300720c */ /* 0x040fe20003f44070 */
[----:B------:R-:W-:Y:S01]  /*1590*/  @!P0 IMAD.MOV R16, RZ, RZ, -R16 ;  /* 0x000000ffff108224 */ /* 0x000fe200078e0a10 */
[C---:B------:R-:W-:Y:S01]  /*15a0*/  ISETP.GT.U32.AND P0, PT, R3.reuse, R21, PT ;  /* 0x000000150300720c */ /* 0x040fe20003f04070 */
[----:B------:R-:W-:Y:S01]  /*15b0*/  IMAD.HI.U32 R23, R4, R28, RZ ;  /* 0x0000001c04177227 */ /* 0x000fe200078e00ff */
[----:B------:R-:W-:-:S02]  /*15c0*/  ISETP.GT.U32.AND P5, PT, R3, R19, PT ;  /* 0x000000130300720c */ /* 0x000fc40003fa4070 */
[----:B------:R-:W-:Y:S01]  /*15d0*/  LOP3.LUT R52, R5, 0x30, RZ, 0xfc, !PT ;  /* 0x0000003005347812 */ /* 0x000fe200078efcff */
[----:B------:R-:W-:Y:S01]  /*15e0*/  @!P1 IMAD.MOV R13, RZ, RZ, -R13 ;  /* 0x000000ffff0d9224 */ /* 0x000fe200078e0a0d */
[----:B------:R-:W-:Y:S01]  /*15f0*/  ISETP.GT.U32.AND P1, PT, R3, R18, PT ;  /* 0x000000120300720c */ /* 0x000fe20003f24070 */
[----:B------:R-:W-:Y:S01]  /*1600*/  @!P6 IMAD.IADD R20, R20, 0x1, -R3 ;  /* 0x000000011414e824 */ /* 0x000fe200078e0a03 */
[C---:B------:R-:W-:Y:S01]  /*1610*/  LOP3.LUT R53, R5.reuse, 0x2e, RZ, 0xfc, !PT ;  /* 0x0000002e05357812 */ /* 0x040fe200078efcff */
[----:B------:R-:W-:Y:S01]  /*1620*/  IMAD.HI.U32 R22, R4, R27, RZ ;  /* 0x0000001b04167227 */ /* 0x000fe200078e00ff */
[----:B------:R-:W-:Y:S02]  /*1630*/  LOP3.LUT R55, R5, 0x2c, RZ, 0xfc, !PT ;  /* 0x0000002c05377812 */ /* 0x000fe400078efcff */
[----:B------:R-:W-:Y:S01]  /*1640*/  ISETP.GT.U32.AND P6, PT, R3, R20, PT ;  /* 0x000000140300720c */ /* 0x000fe20003fc4070 */
[----:B------:R-:W-:Y:S01]  /*1650*/  IMAD.MOV R23, RZ, RZ, -R23 ;  /* 0x000000ffff177224 */ /* 0x000fe200078e0a17 */
[----:B------:R-:W-:Y:S01]  /*1660*/  IABS R54, R55 ;  /* 0x0000003700367213 */ /* 0x000fe20000000000 */
[----:B------:R-:W-:Y:S01]  /*1670*/  IMAD.MOV R22, RZ, RZ, -R22 ;  /* 0x000000ffff167224 */ /* 0x000fe200078e0a16 */
[----:B------:R-:W-:Y:S01]  /*1680*/  LOP3.LUT R57, R5, 0x2a, RZ, 0xfc, !PT ;  /* 0x0000002a05397812 */ /* 0x000fe200078efcff */
[----:B------:R-:W-:Y:S01]  /*1690*/  IMAD R23, R3, R23, R28 ;  /* 0x0000001703177224 */ /* 0x000fe200078e021c */
[----:B------:R-:W-:Y:S01]  /*16a0*/  LOP3.LUT R59, R5, 0xe, RZ, 0xfc, !PT ;  /* 0x0000000e053b7812 */ /* 0x000fe200078efcff */
[----:B------:R-:W-:Y:S01]  /*16b0*/  IMAD R22, R3, R22, R27 ;  /* 0x0000001603167224 */ /* 0x000fe200078e021b */
[----:B------:R-:W-:Y:S01]  /*16c0*/  IABS R27, R35 ;  /* 0x00000023001b7213 */ /* 0x000fe20000000000 */
[--C-:B------:R-:W-:Y:S01]  /*16d0*/  @!P2 IMAD.IADD R17, R17, 0x1, -R3.reuse ;  /* 0x000000011111a824 */ /* 0x100fe200078e0a03 */
[----:B------:R-:W-:Y:S01]  /*16e0*/  IABS R56, R57 ;  /* 0x0000003900387213 */ /* 0x000fe20000000000 */
[--C-:B------:R-:W-:Y:S01]  /*16f0*/  @!P5 IMAD.IADD R19, R19, 0x1, -R3.reuse ;  /* 0x000000011313d824 */ /* 0x100fe200078e0a03 */
[----:B------:R-:W-:Y:S01]  /*1700*/  ISETP.GT.U32.AND P5, PT, R3, R23, PT ;  /* 0x000000170300720c */ /* 0x000fe20003fa4070 */
[--C-:B------:R-:W-:Y:S01]  /*1710*/  @!P0 IMAD.IADD R21, R21, 0x1, -R3.reuse ;  /* 0x0000000115158824 */ /* 0x100fe200078e0a03 */
[----:B------:R-:W-:Y:S01]  /*1720*/  ISETP.GT.U32.AND P2, PT, R3, R22, PT ;  /* 0x000000160300720c */ /* 0x000fe20003f44070 */
[----:B------:R-:W-:Y:S01]  /*1730*/  @!P1 IMAD.IADD R18, R18, 0x1, -R3 ;  /* 0x0000000112129824 */ /* 0x000fe200078e0a03 */
[----:B------:R-:W-:Y:S01]  /*1740*/  ISETP.GE.AND P1, PT, R29, RZ, PT ;  /* 0x000000ff1d00720c */ /* 0x000fe20003f26270 */
[----:B------:R-:W-:Y:S01]  /*1750*/  @!P3 IMAD.MOV R17, RZ, RZ, -R17 ;  /* 0x000000ffff11b224 */ /* 0x000fe200078e0a11 */
[----:B------:R-:W-:Y:S01]  /*1760*/  ISETP.GT.U32.AND P3, PT, R3, R21, PT ;  /* 0x000000150300720c */ /* 0x000fe20003f64070 */
[----:B------:R-:W-:Y:S01]  /*1770*/  IMAD.HI.U32 R24, R4, R26, RZ ;  /* 0x0000001a04187227 */ /* 0x000fe200078e00ff */
[----:B------:R-:W-:-:S02]  /*1780*/  ISETP.GE.AND P0, PT, R31, RZ, PT ;  /* 0x000000ff1f00720c */ /* 0x000fc40003f06270 */
[C---:B------:R-:W-:Y:S01]  /*1790*/  LOP3.LUT R31, R5.reuse, 0x5a, RZ, 0xfc, !PT ;  /* 0x0000005a051f7812 */ /* 0x040fe200078efcff */
[----:B------:R-:W-:Y:S01]  /*17a0*/  IMAD.HI.U32 R25, R4, R27, RZ ;  /* 0x0000001b04197227 */ /* 0x000fe200078e00ff */
[----:B------:R-:W-:Y:S02]  /*17b0*/  IABS R84, R59 ;  /* 0x0000003b00547213 */ /* 0x000fe40000000000 */
[----:B------:R-:W-:Y:S01]  /*17c0*/  IABS R29, R31 ;  /* 0x0000001f001d7213 */ /* 0x000fe20000000000 */
[----:B------:R-:W-:Y:S01]  /*17d0*/  @!P6 IMAD.IADD R20, R20, 0x1, -R3 ;  /* 0x000000011414e824 */ /* 0x000fe200078e0a03 */
[----:B------:R-:W-:Y:S01]  /*17e0*/  ISETP.GE.AND P6, PT, R30, RZ, PT ;  /* 0x000000ff1e00720c */ /* 0x000fe20003fc6270 */
[----:B------:R-:W-:Y:S01]  /*17f0*/  IMAD.MOV R24, RZ, RZ, -R24 ;  /* 0x000000ffff187224 */ /* 0x000fe200078e0a18 */
[C---:B------:R-:W-:Y:S01]  /*1800*/  LOP3.LUT R61, R5.reuse, 0xc, RZ, 0xfc, !PT ;  /* 0x0000000c053d7812 */ /* 0x040fe200078efcff */
[----:B------:R-:W-:Y:S01]  /*1810*/  IMAD.MOV R28, RZ, RZ, -R25 ;  /* 0x000000ffff1c7224 */ /* 0x000fe200078e0a19 */
[----:B------:R-:W-:Y:S01]  /*1820*/  LOP3.LUT R63, R5, 0xa, RZ, 0xfc, !PT ;  /* 0x0000000a053f7812 */ /* 0x000fe200078efcff */
[C---:B------:R-:W-:Y:S01]  /*1830*/  IMAD R24, R3.reuse, R24, R26 ;  /* 0x0000001803187224 */ /* 0x040fe200078e021a */
[----:B------:R-:W-:Y:S01]  /*1840*/  IABS R86, R61 ;  /* 0x0000003d00567213 */ /* 0x000fe20000000000 */
[----:B------:R-:W-:Y:S01]  /*1850*/  IMAD R25, R3, R28, R27 ;  /* 0x0000001c03197224 */ /* 0x000fe200078e021b */
[----:B------:R-:W-:Y:S01]  /*1860*/  LOP3.LUT R27, R5, 0x5c, RZ, 0xfc, !PT ;  /* 0x0000005c051b7812 */ /* 0x000fe200078efcff */
[----:B------:R-:W-:Y:S01]  /*1870*/  @!P5 IMAD.IADD R23, R23, 0x1, -R3 ;  /* 0x000000011717d824 */ /* 0x000fe200078e0a03 */
[----:B------:R-:W-:Y:S01]  /*1880*/  IABS R88, R63 ;  /* 0x0000003f00587213 */ /* 0x000fe20000000000 */
[----:B------:R-:W-:Y:S01]  /*1890*/  @!P1 IMAD.MOV R19, RZ, RZ, -R19 ;  /* 0x000000ffff139224 */ /* 0x000fe200078e0a13 */
[----:B------:R-:W-:Y:S01]  /*18a0*/  ISETP.GT.U32.AND P1, PT, R3, R24, PT ;  /* 0x000000180300720c */ /* 0x000fe20003f24070 */
[--C-:B------:R-:W-:Y:S01]  /*18b0*/  @!P3 IMAD.IADD R21, R21, 0x1, -R3.reuse ;  /* 0x000000011515b824 */ /* 0x100fe200078e0a03 */
[C---:B------:R-:W-:Y:S01]  /*18c0*/  ISETP.GT.U32.AND P5, PT, R3.reuse, R23, PT ;  /* 0x000000170300720c */ /* 0x040fe20003fa4070 */
[----:B------:R-:W-:Y:S01]  /*18d0*/  @!P2 IMAD.IADD R22, R22, 0x1, -R3 ;  /* 0x000000011616a824 */ /* 0x000fe200078e0a03 */
[----:B------:R-:W-:Y:S01]  /*18e0*/  IABS R28, R27 ;  /* 0x0000001b001c7213 */ /* 0x000fe20000000000 */
[----:B------:R-:W-:Y:S01]  /*18f0*/  @!P6 IMAD.MOV R20, RZ, RZ, -R20 ;  /* 0x000000ffff14e224 */ /* 0x000fe200078e0a14 */
[----:B------:R-:W-:Y:S01]  /*1900*/  ISETP.GT.U32.AND P3, PT, R3, R25, PT ;  /* 0x000000190300720c */ /* 0x000fe20003f64070 */
[----:B------:R-:W-:Y:S01]  /*1910*/  @!P4 IMAD.MOV R18, RZ, RZ, -R18 ;  /* 0x000000ffff12c224 */ /* 0x000fe200078e0a12 */
[----:B------:R-:W-:Y:S01]  /*1920*/  ISETP.GE.AND P6, PT, R33, RZ, PT ;  /* 0x000000ff2100720c */ /* 0x000fe20003fc6270 */
[----:B------:R-:W-:Y:S01]  /*1930*/  IMAD.HI.U32 R26, R4, R28, RZ ;  /* 0x0000001c041a7227 */ /* 0x000fe200078e00ff */
[----:B------:R-:W-:-:S02]  /*1940*/  ISETP.GT.U32.AND P4, PT, R3, R22, PT ;  /* 0x000000160300720c */ /* 0x000fc40003f84070 */
[----:B------:R-:W-:Y:S01]  /*1950*/  ISETP.GE.AND P2, PT, R32, RZ, PT ;  /* 0x000000ff2000720c */ /* 0x000fe20003f46270 */
[----:B------:R-:W-:Y:S01]  /*1960*/  IMAD.MOV R26, RZ, RZ, -R26 ;  /* 0x000000ffff1a7224 */ /* 0x000fe200078e0a1a */
[----:B------:R-:W-:Y:S01]  /*1970*/  IABS R98, R5 ;  /* 0x0000000500627213 */ /* 0x000fe20000000000 */
[--C-:B------:R-:W-:Y:S01]  /*1980*/  @!P5 IMAD.IADD R23, R23, 0x1, -R3.reuse ;  /* 0x000000011717d824 */ /* 0x100fe200078e0a03 */
[----:B------:R-:W-:Y:S01]  /*1990*/  ISETP.GE.AND P5, PT, R35, RZ, PT ;  /* 0x000000ff2300720c */ /* 0x000fe20003fa6270 */
[--C-:B------:R-:W-:Y:S01]  /*19a0*/  @!P1 IMAD.IADD R24, R24, 0x1, -R3.reuse ;  /* 0x0000000118189824 */ /* 0x100fe200078e0a03 */
[----:B------:R-:W-:Y:S01]  /*19b0*/  ISETP.GE.AND P1, PT, R27, RZ, PT ;  /* 0x000000ff1b00720c */ /* 0x000fe20003f26270 */
[----:B------:R-:W-:Y:S01]  /*19c0*/  @!P3 IMAD.IADD R25, R25, 0x1, -R3 ;  /* 0x000000011919b824 */ /* 0x000fe200078e0a03 */
[----:B------:R-:W-:Y:S01]  /*19d0*/  IABS R35, R38 ;  /* 0x0000002600237213 */ /* 0x000fe20000000000 */
[----:B------:R-:W-:Y:S01]  /*19e0*/  IMAD R26, R3, R26, R28 ;  /* 0x0000001a031a7224 */ /* 0x000fe200078e021c */
[----:B------:R-:W-:Y:S01]  /*19f0*/  LOP3.LUT R28, R5, 0x58, RZ, 0xfc, !PT ;  /* 0x00000058051c7812 */ /* 0x000fe200078efcff */
[----:B------:R-:W-:Y:S01]  /*1a00*/  @!P0 IMAD.MOV R21, RZ, RZ, -R21 ;  /* 0x000000ffff158224 */ /* 0x000fe200078e0a15 */
[C---:B------:R-:W-:Y:S01]  /*1a10*/  ISETP.GT.U32.AND P0, PT, R3.reuse, R24, PT ;  /* 0x000000180300720c */ /* 0x040fe20003f04070 */
[----:B------:R-:W-:Y:S01]  /*1a20*/  @!P6 IMAD.MOV R23, RZ, RZ, -R23 ;  /* 0x000000ffff17e224 */ /* 0x000fe200078e0a17 */
[C---:B------:R-:W-:Y:S01]  /*1a30*/  ISETP.GT.U32.AND P3, PT, R3.reuse, R25, PT ;  /* 0x000000190300720c */ /* 0x040fe20003f64070 */
[----:B------:R-:W-:Y:S01]  /*1a40*/  IMAD.HI.U32 R27, R4, R29, RZ ;  /* 0x0000001d041b7227 */ /* 0x000fe200078e00ff */
[----:B------:R-:W-:-:S02]  /*1a50*/  ISETP.GT.U32.AND P6, PT, R3, R26, PT ;  /* 0x0000001a0300720c */ /* 0x000fc40003fc4070 */
[----:B------:R-:W-:Y:S01]  /*1a60*/  R2UR UR6, R7 ;  /* 0x00000000070672ca */ /* 0x000fe200000e0000 */
[----:B------:R-:W-:Y:S01]  /*1a70*/  @!P4 IMAD.IADD R22, R22, 0x1, -R3 ;  /* 0x000000011616c824 */ /* 0x000fe200078e0a03 */
[----:B------:R-:W-:Y:S01]  /*1a80*/  ISETP.GE.AND P4, PT, R34, RZ, PT ;  /* 0x000000ff2200720c */ /* 0x000fe20003f86270 */
[----:B------:R-:W-:Y:S01]  /*1a90*/  IMAD.MOV R30, RZ, RZ, -R27 ;  /* 0x000000ffff1e7224 */ /* 0x000fe200078e0a1b */
[----:B------:R-:W-:Y:S01]  /*1aa0*/  LOP3.LUT R34, R5, 0x54, RZ, 0xfc, !PT ;  /* 0x0000005405227812 */ /* 0x000fe200078efcff */
[----:B------:R-:W-:Y:S01]  /*1ab0*/  @!P2 IMAD.MOV R22, RZ, RZ, -R22 ;  /* 0x000000ffff16a224 */ /* 0x000fe200078e0a16 */
[----:B------:R-:W-:Y:S01]  /*1ac0*/  ISETP.GE.AND P2, PT, R31, RZ, PT ;  /* 0x000000ff1f00720c */ /* 0x000fe20003f46270 */
[----:B------:R-:W-:Y:S01]  /*1ad0*/  IMAD R27, R3, R30, R29 ;  /* 0x0000001e031b7224 */ /* 0x000fe200078e021d */
[----:B------:R-:W-:Y:S01]  /*1ae0*/  IABS R31, R28 ;  /* 0x0000001c001f7213 */ /* 0x000fe20000000000 */
[--C-:B------:R-:W-:Y:S01]  /*1af0*/  @!P0 IMAD.IADD R24, R24, 0x1, -R3.reuse ;  /* 0x0000000118188824 */ /* 0x100fe200078e0a03 */
[----:B------:R-:W-:Y:S01]  /*1b00*/  ISETP.GE.AND P0, PT, R28, RZ, PT ;  /* 0x000000ff1c00720c */ /* 0x000fe20003f06270 */
[--C-:B------:R-:W-:Y:S01]  /*1b10*/  @!P3 IMAD.IADD R25, R25, 0x1, -R3.reuse ;  /* 0x000000011919b824 */ /* 0x100fe200078e0a03 */
[----:B------:R-:W-:Y:S01]  /*1b20*/  ISETP.GT.U32.AND P3, PT, R3, R27, PT ;  /* 0x0000001b0300720c */ /* 0x000fe20003f64070 */
[----:B------:R-:W-:Y:S01]  /*1b30*/  @!P6 IMAD.IADD R26, R26, 0x1, -R3 ;  /* 0x000000011a1ae824 */ /* 0x000fe200078e0a03 */
[----:B------:R-:W-:Y:S01]  /*1b40*/  LOP3.LUT R29, R5, 0x56, RZ, 0xfc, !PT ;  /* 0x00000056051d7812 */ /* 0x000fe200078efcff */
[----:B------:R-:W-:Y:S01]  /*1b50*/  @!P4 IMAD.MOV R24, RZ, RZ, -R24 ;  /* 0x000000ffff18c224 */ /* 0x000fe200078e0a18 */
[----:B------:R-:W-:Y:S01]  /*1b60*/  IABS R33, R34 ;  /* 0x0000002200217213 */ /* 0x000fe20000000000 */
[----:B------:R-:W-:Y:S01]  /*1b70*/  IMAD.HI.U32 R28, R4, R31, RZ ;  /* 0x0000001f041c7227 */ /* 0x000fe200078e00ff */
[----:B------:R-:W-:-:S02]  /*1b80*/  ISETP.GT.U32.AND P4, PT, R3, R26, PT ;  /* 0x0000001a0300720c */ /* 0x000fc40003f84070 */
[----:B------:R-:W-:Y:S01]  /*1b90*/  IABS R32, R29 ;  /* 0x0000001d00207213 */ /* 0x000fe20000000000 */
[----:B------:R-:W-:Y:S01]  /*1ba0*/  IMAD.MOV R28, RZ, RZ, -R28 ;  /* 0x000000ffff1c7224 */ /* 0x000fe200078e0a1c */
[----:B------:R-:W-:Y:S01]  /*1bb0*/  ISETP.GE.AND P6, PT, R29, RZ, PT ;  /* 0x000000ff1d00720c */ /* 0x000fe20003fc6270 */
[----:B------:R-:W-:Y:S01]  /*1bc0*/  IMAD.HI.U32 R30, R4, R33, RZ ;  /* 0x00000021041e7227 */ /* 0x000fe200078e00ff */
[----:B------:R-:W-:Y:S02]  /*1bd0*/  R2UR UR7, R10 ;  /* 0x000000000a0772ca */ /* 0x000fe400000e0000 */
[----:B------:R-:W-:Y:S01]  /*1be0*/  SHF.R.S32.HI R14, RZ, 0x6, R14 ;  /* 0x00000006ff0e7819 */ /* 0x000fe2000001140e */
[----:B------:R-:W-:Y:S02]  /*1bf0*/  @!P3 IMAD.IADD R27, R27, 0x1, -R3 ;  /* 0x000000011b1bb824 */ /* 0x000fe400078e0a03 */
[C---:B------:R-:W-:Y:S02]  /*1c00*/  IMAD R28, R3.reuse, R28, R31 ;  /* 0x0000001c031c7224 */ /* 0x040fe400078e021f */
[----:B------:R-:W-:Y:S01]  /*1c10*/  @!P4 IMAD.IADD R26, R26, 0x1, -R3 ;  /* 0x000000011a1ac824 */ /* 0x000fe200078e0a03 */
[C---:B------:R-:W-:Y:S01]  /*1c20*/  ISETP.GT.U32.AND P3, PT, R3.reuse, R27, PT ;  /* 0x0000001b0300720c */ /* 0x040fe20003f64070 */
[----:B------:R-:W-:Y:S01]  /*1c30*/  IMAD.HI.U32 R29, R4, R32, RZ ;  /* 0x00000020041d7227 */ /* 0x000fe200078e00ff */
[----:B------:R-:W-:-:S03]  /*1c40*/  ISETP.GT.U32.AND P4, PT, R3, R28, PT ;  /* 0x0000001c0300720c */ /* 0x000fc60003f84070 */
[----:B------:R-:W-:Y:S01]  /*1c50*/  IMAD.MOV R29, RZ, RZ, -R29 ;  /* 0x000000ffff1d7224 */ /* 0x000fe200078e0a1d */
[----:B------:R-:W-:Y:S01]  /*1c60*/  UIADD3.64 UR38, UR6, 0x2, URZ ;  /* 0x0000000206267897 */ /* 0x000fe2000fffe03f */
[----:B------:R-:W-:Y:S01]  /*1c70*/  IMAD.MOV R30, RZ, RZ, -R30 ;  /* 0x000000ffff1e7224 */ /* 0x000fe200078e0a1e */
[----:B------:R-:W-:Y:S01]  /*1c80*/  UIADD3.64 UR34, UR6, 0x4, URZ ;  /* 0x0000000406227897 */ /* 0x000fe2000fffe03f */
[C---:B------:R-:W-:Y:S02]  /*1c90*/  IMAD R29, R3.reuse, R29, R32 ;  /* 0x0000001d031d7224 */ /* 0x040fe400078e0220 */
[----:B------:R-:W-:Y:S02]  /*1ca0*/  IMAD R30, R3, R30, R33 ;  /* 0x0000001e031e7224 */ /* 0x000fe400078e0221 */
[--C-:B------:R-:W-:Y:S01]  /*1cb0*/  @!P3 IMAD.IADD R27, R27, 0x1, -R3.reuse ;  /* 0x000000011b1bb824 */ /* 0x100fe200078e0a03 */
[C---:B------:R-:W-:Y:S01]  /*1cc0*/  ISETP.GT.U32.AND P3, PT, R3.reuse, R29, PT ;  /* 0x0000001d0300720c */ /* 0x040fe20003f64070 */
[----:B------:R-:W-:Y:S01]  /*1cd0*/  @!P4 IMAD.IADD R28, R28, 0x1, -R3 ;  /* 0x000000011c1cc824 */ /* 0x000fe200078e0a03 */
[----:B------:R-:W-:Y:S01]  /*1ce0*/  ISETP.GT.U32.AND P4, PT, R3, R30, PT ;  /* 0x0000001e0300720c */ /* 0x000fe20003f84070 */
[----:B------:R-:W-:Y:S01]  /*1cf0*/  @!P5 IMAD.MOV R25, RZ, RZ, -R25 ;  /* 0x000000ffff19d224 */ /* 0x000fe200078e0a19 */
[----:B------:R-:W-:Y:S01]  /*1d00*/  ISETP.GE.AND P5, PT, R34, RZ, PT ;  /* 0x000000ff2200720c */ /* 0x000fe20003fa6270 */
[----:B------:R-:W-:Y:S01]  /*1d10*/  @!P1 IMAD.MOV R26, RZ, RZ, -R26 ;  /* 0x000000ffff1a9224 */ /* 0x000fe200078e0a1a */
[----:B------:R-:W-:Y:S01]  /*1d20*/  LOP3.LUT R34, R5, 0x52, RZ, 0xfc, !PT ;  /* 0x0000005205227812 */ /* 0x000fe200078efcff */
[----:B------:R-:W-:Y:S01]  /*1d30*/  IMAD.HI.U32 R33, R4, R36, RZ ;  /* 0x0000002404217227 */ /* 0x000fe200078e00ff */
[----:B------:R-:W-:-:S02]  /*1d40*/  ISETP.GT.U32.AND P1, PT, R3, R28, PT ;  /* 0x0000001c0300720c */ /* 0x000fc40003f24070 */
[----:B------:R-:W-:Y:S01]  /*1d50*/  IABS R32, R34 ;  /* 0x0000002200207213 */ /* 0x000fe20000000000 */
[----:B------:R-:W-:Y:S01]  /*1d60*/  @!P2 IMAD.MOV R27, RZ, RZ, -R27 ;  /* 0x000000ffff1ba224 */ /* 0x000fe200078e0a1b */
[----:B------:R-:W-:Y:S01]  /*1d70*/  ISETP.GE.AND P2, PT, R34, RZ, PT ;  /* 0x000000ff2200720c */ /* 0x000fe20003f46270 */
[--C-:B------:R-:W-:Y:S02]  /*1d80*/  @!P3 IMAD.IADD R29, R29, 0x1, -R3.reuse ;  /* 0x000000011d1db824 */ /* 0x100fe400078e0a03 */
[----:B------:R-:W-:Y:S02]  /*1d90*/  @!P4 IMAD.IADD R30, R30, 0x1, -R3 ;  /* 0x000000011e1ec824 */ /* 0x000fe400078e0a03 */
[----:B------:R-:W-:Y:S01]  /*1da0*/  IMAD.HI.U32 R31, R4, R32, RZ ;  /* 0x00000020041f7227 */ /* 0x000fe200078e00ff */
[C---:B------:R-:W-:Y:S02]  /*1db0*/  ISETP.GT.U32.AND P3, PT, R3.reuse, R29, PT ;  /* 0x0000001d0300720c */ /* 0x040fe40003f64070 */
[----:B------:R-:W-:Y:S01]  /*1dc0*/  ISETP.GT.U32.AND P4, PT, R3, R30, PT ;  /* 0x0000001e0300720c */ /* 0x000fe20003f84070 */
[----:B------:R-:W-:-:S02]  /*1dd0*/  IMAD.MOV R31, RZ, RZ, -R31 ;  /* 0x000000ffff1f7224 */ /* 0x000fc400078e0a1f */
[----:B------:R-:W-:-:S04]  /*1de0*/  IMAD.HI.U32 R34, R4, R37, RZ ;  /* 0x0000002504227227 */ /* 0x000fc800078e00ff */
[----:B------:R-:W-:Y:S02]  /*1df0*/  IMAD R31, R3, R31, R32 ;  /* 0x0000001f031f7224 */ /* 0x000fe400078e0220 */
[----:B------:R-:W-:-:S04]  /*1e00*/  IMAD.HI.U32 R32, R4, R35, RZ ;  /* 0x0000002304207227 */ /* 0x000fc800078e00ff */
[----:B------:R-:W-:Y:S02]  /*1e10*/  IMAD.MOV R33, RZ, RZ, -R33 ;  /* 0x000000ffff217224 */ /* 0x000fe400078e0a21 */
[----:B------:R-:W-:Y:S02]  /*1e20*/  IMAD.MOV R32, RZ, RZ, -R32 ;  /* 0x000000ffff207224 */ /* 0x000fe400078e0a20 */
[----:B------:R-:W-:Y:S02]  /*1e30*/  IMAD.MOV R34, RZ, RZ, -R34 ;  /* 0x000000ffff227224 */ /* 0x000fe400078e0a22 */
[C---:B------:R-:W-:Y:S02]  /*1e40*/  IMAD R33, R3.reuse, R33, R36 ;  /* 0x0000002103217224 */ /* 0x040fe400078e0224 */
[--C-:B------:R-:W-:Y:S01]  /*1e50*/  @!P1 IMAD.IADD R28, R28, 0x1, -R3.reuse ;  /* 0x000000011c1c9824 */ /* 0x100fe200078e0a03 */
[----:B------:R-:W-:Y:S01]  /*1e60*/  ISETP.GT.U32.AND P1, PT, R3, R31, PT ;  /* 0x0000001f0300720c */ /* 0x000fe20003f24070 */
[----:B------:R-:W-:Y:S01]  /*1e70*/  @!P3 IMAD.IADD R29, R29, 0x1, -R3 ;  /* 0x000000011d1db824 */ /* 0x000fe200078e0a03 */
[----:B------:R-:W-:Y:S01]  /*1e80*/  ISETP.GE.AND P3, PT, R38, RZ, PT ;  /* 0x000000ff2600720c */ /* 0x000fe20003f66270 */
[----:B------:R-:W-:Y:S01]  /*1e90*/  IMAD R32, R3, R32, R35 ;  /* 0x0000002003207224 */ /* 0x000fe200078e0223 */
[----:B------:R-:W-:Y:S01]  /*1ea0*/  LOP3.LUT R38, R5, 0x4a, RZ, 0xfc, !PT ;  /* 0x0000004a05267812 */ /* 0x000fe200078efcff */
[----:B------:R-:W-:-:S02]  /*1eb0*/  IMAD R34, R3, R34, R37 ;  /* 0x0000002203227224 */ /* 0x000fc400078e0225 */
[----:B------:R-:W-:Y:S01]  /*1ec0*/  @!P4 IMAD.IADD R30, R30, 0x1, -R3 ;  /* 0x000000011e1ec824 */ /* 0x000fe200078e0a03 */
[C---:B------:R-:W-:Y:S01]  /*1ed0*/  ISETP.GT.U32.AND P4, PT, R3.reuse, R33, PT ;  /* 0x000000210300720c */ /* 0x040fe20003f84070 */
[----:B------:R-:W-:Y:S01]  /*1ee0*/  @!P0 IMAD.MOV R28, RZ, RZ, -R28 ;  /* 0x000000ffff1c8224 */ /* 0x000fe200078e0a1c */
[C---:B------:R-:W-:Y:S01]  /*1ef0*/  ISETP.GT.U32.AND P0, PT, R3.reuse, R32, PT ;  /* 0x000000200300720c */ /* 0x040fe20003f04070 */
[----:B------:R-:W-:Y:S01]  /*1f00*/  @!P5 IMAD.MOV R30, RZ, RZ, -R30 ;  /* 0x000000ffff1ed224 */ /* 0x000fe200078e0a1e */
[----:B------:R-:W-:Y:S01]  /*1f10*/  ISETP.GT.U32.AND P5, PT, R3, R34, PT ;  /* 0x000000220300720c */ /* 0x000fe20003fa4070 */
[----:B------:R-:W-:Y:S01]  /*1f20*/  @!P6 IMAD.MOV R29, RZ, RZ, -R29 ;  /* 0x000000ffff1de224 */ /* 0x000fe200078e0a1d */
[----:B------:R-:W-:Y:S01]  /*1f30*/  IABS R36, R38 ;  /* 0x0000002600247213 */ /* 0x000fe20000000000 */
[----:B------:R-:W-:Y:S01]  /*1f40*/  @!P1 IMAD.IADD R31, R31, 0x1, -R3 ;  /* 0x000000011f1f9824 */ /* 0x000fe200078e0a03 */
[----:B------:R-:W-:Y:S02]  /*1f50*/  ISETP.GE.AND P6, PT, R39, RZ, PT ;  /* 0x000000ff2700720c */ /* 0x000fe40003fc6270 */
[----:B------:R-:W-:Y:S01]  /*1f60*/  LOP3.LUT R39, R5, 0x48, RZ, 0xfc, !PT ;  /* 0x0000004805277812 */ /* 0x000fe200078efcff */
[----:B------:R-:W-:Y:S01]  /*1f70*/  IMAD.HI.U32 R35, R4, R36, RZ ;  /* 0x0000002404237227 */ /* 0x000fe200078e00ff */
[----:B------:R-:W-:-:S02]  /*1f80*/  ISETP.GT.U32.AND P1, PT, R3, R31, PT ;  /* 0x0000001f0300720c */ /* 0x000fc40003f24070 */
[----:B------:R-:W-:Y:S01]  /*1f90*/  IABS R37, R39 ;  /* 0x0000002700257213 */ /* 0x000fe20000000000 */
[----:B------:R-:W-:Y:S02]  /*1fa0*/  @!P4 IMAD.IADD R33, R33, 0x1, -R3 ;  /* 0x000000012121c824 */ /* 0x000fe400078e0a03 */
[----:B------:R-:W-:Y:S02]  /*1fb0*/  IMAD.MOV R35, RZ, RZ, -R35 ;  /* 0x000000ffff237224 */ /* 0x000fe400078e0a23 */
[--C-:B------:R-:W-:Y:S01]  /*1fc0*/  @!P0 IMAD.IADD R32, R32, 0x1, -R3.reuse ;  /* 0x0000000120208824 */ /* 0x100fe200078e0a03 */
[----:B------:R-:W-:Y:S01]  /*1fd0*/  ISETP.GE.AND P0, PT, R38, RZ, PT ;  /* 0x000000ff2600720c */ /* 0x000fe20003f06270 */
[----:B------:R-:W-:Y:S01]  /*1fe0*/  @!P5 IMAD.IADD R34, R34, 0x1, -R3 ;  /* 0x000000012222d824 */ /* 0x000fe200078e0a03 */
[C---:B------:R-:W-:Y:S01]  /*1ff0*/  ISETP.GT.U32.AND P5, PT, R3.reuse, R33, PT ;  /* 0x000000210300720c */ /* 0x040fe20003fa4070 */
[C---:B------:R-:W-:Y:S01]  /*2000*/  IMAD R35, R3.reuse, R35, R36 ;  /* 0x0000002303237224 */ /* 0x040fe200078e0224 */
[----:B------:R-:W-:Y:S01]  /*2010*/  ISETP.GT.U32.AND P4, PT, R3, R32, PT ;  /* 0x000000200300720c */ /* 0x000fe20003f84070 */
[----:B------:R-:W-:-:S04]  /*2020*/  IMAD.HI.U32 R36, R4, R37, RZ ;  /* 0x0000002504247227 */ /* 0x000fc800078e00ff */
[----:B------:R-:W-:Y:S02]  /*2030*/  IMAD.MOV R36, RZ, RZ, -R36 ;  /* 0x000000ffff247224 */ /* 0x000fe400078e0a24 */
[----:B------:R-:W-:Y:S01]  /*2040*/  @!P1 IMAD.IADD R31, R31, 0x1, -R3 ;  /* 0x000000011f1f9824 */ /* 0x000fe200078e0a03 */
[----:B------:R-:W-:Y:S01]  /*2050*/  ISETP.GE.AND P1, PT, R40, RZ, PT ;  /* 0x000000ff2800720c */ /* 0x000fe20003f26270 */
[----:B------:R-:W-:Y:S01]  /*2060*/  IMAD R36, R3, R36, R37 ;  /* 0x0000002403247224 */ /* 0x000fe200078e0225 */
[----:B------:R-:W-:Y:S01]  /*2070*/  IABS R40, R42 ;  /* 0x0000002a00287213 */ /* 0x000fe20000000000 */
[----:B------:R-:W-:Y:S02]  /*2080*/  @!P5 IMAD.IADD R33, R33, 0x1, -R3 ;  /* 0x000000012121d824 */ /* 0x000fe400078e0a03 */
[----:B------:R-:W-:Y:S01]  /*2090*/  @!P2 IMAD.MOV R31, RZ, RZ, -R31 ;  /* 0x000000ffff1fa224 */ /* 0x000fe200078e0a1f */
[C---:B------:R-:W-:Y:S01]  /*20a0*/  ISETP.GT.U32.AND P5, PT, R3.reuse, R36, PT ;  /* 0x000000240300720c */ /* 0x040fe20003fa4070 */
[----:B------:R-:W-:Y:S01]  /*20b0*/  @!P4 IMAD.IADD R32, R32, 0x1, -R3 ;  /* 0x000000012020c824 */ /* 0x000fe200078e0a03 */
[C---:B------:R-:W-:Y:S01]  /*20c0*/  ISETP.GT.U32.AND P2, PT, R3.reuse, R34, PT ;  /* 0x000000220300720c */ /* 0x040fe20003f44070 */
[----:B------:R-:W-:Y:S01]  /*20d0*/  IMAD.HI.U32 R37, R4, R40, RZ ;  /* 0x0000002804257227 */ /* 0x000fe200078e00ff */
[----:B------:R-:W-:-:S03]  /*20e0*/  ISETP.GT.U32.AND P4, PT, R3, R35, PT ;  /* 0x000000230300720c */ /* 0x000fc60003f84070 */
[----:B------:R-:W-:-:S04]  /*20f0*/  IMAD.HI.U32 R38, R4, R41, RZ ;  /* 0x0000002904267227 */ /* 0x000fc800078e00ff */
[----:B------:R-:W-:Y:S02]  /*2100*/  IMAD.MOV R37, RZ, RZ, -R37 ;  /* 0x000000ffff257224 */ /* 0x000fe400078e0a25 */
[--C-:B------:R-:W-:Y:S02]  /*2110*/  @!P5 IMAD.IADD R36, R36, 0x1, -R3.reuse ;  /* 0x000000012424d824 */ /* 0x100fe400078e0a03 */
[--C-:B------:R-:W-:Y:S01]  /*2120*/  @!P2 IMAD.IADD R34, R34, 0x1, -R3.reuse ;  /* 0x000000012222a824 */ /* 0x100fe200078e0a03 */
[----:B------:R-:W-:Y:S01]  /*2130*/  ISETP.GE.AND P2, PT, R39, RZ, PT ;  /* 0x000000ff2700720c */ /* 0x000fe20003f46270 */
[----:B------:R-:W-:Y:S01]  /*2140*/  @!P4 IMAD.IADD R35, R35, 0x1, -R3 ;  /* 0x000000012323c824 */ /* 0x000fe200078e0a03 */
[----:B------:R-:W-:Y:S01]  /*2150*/  ISETP.GE.AND P4, PT, R42, RZ, PT ;  /* 0x000000ff2a00720c */ /* 0x000fe20003f86270 */
[----:B------:R-:W-:Y:S01]  /*2160*/  @!P3 IMAD.MOV R32, RZ, RZ, -R32 ;  /* 0x000000ffff20b224 */ /* 0x000fe200078e0a20 */
[C---:B------:R-:W-:Y:S01]  /*2170*/  ISETP.GT.U32.AND P3, PT, R3.reuse, R36, PT ;  /* 0x000000240300720c */ /* 0x040fe20003f64070 */
[----:B------:R-:W-:Y:S01]  /*2180*/  IMAD.HI.U32 R39, R4, R43, RZ ;  /* 0x0000002b04277227 */ /* 0x000fe200078e00ff */
[----:B------:R-:W-:-:S03]  /*2190*/  ISETP.GT.U32.AND P5, PT, R3, R35, PT ;  /* 0x000000230300720c */ /* 0x000fc60003fa4070 */
[----:B------:R-:W-:Y:S02]  /*21a0*/  IMAD.MOV R42, RZ, RZ, -R38 ;  /* 0x000000ffff2a7224 */ /* 0x000fe400078e0a26 */
[C---:B------:R-:W-:Y:S02]  /*21b0*/  IMAD R38, R3.reuse, R37, R40 ;  /* 0x0000002503267224 */ /* 0x040fe400078e0228 */
[----:B------:R-:W-:Y:S02]  /*21c0*/  IMAD.MOV R40, RZ, RZ, -R39 ;  /* 0x000000ffff287224 */ /* 0x000fe400078e0a27 */
[C---:B------:R-:W-:Y:S01]  /*21d0*/  IMAD R39, R3.reuse, R42, R41 ;  /* 0x0000002a03277224 */ /* 0x040fe200078e0229 */
[----:B------:R-:W-:Y:S01]  /*21e0*/  IABS R42, R46 ;  /* 0x0000002e002a7213 */ /* 0x000fe20000000000 */
[C---:B------:R-:W-:Y:S01]  /*21f0*/  IMAD R37, R3.reuse, R40, R43 ;  /* 0x0000002803257224 */ /* 0x040fe200078e022b */
[----:B------:R-:W-:Y:S01]  /*2200*/  IABS R43, R48 ;  /* 0x00000030002b7213 */ /* 0x000fe20000000000 */
[----:B------:R-:W-:Y:S01]  /*2210*/  @!P1 IMAD.MOV R34, RZ, RZ, -R34 ;  /* 0x000000ffff229224 */ /* 0x000fe200078e0a22 */
[C---:B------:R-:W-:Y:S01]  /*2220*/  ISETP.GT.U32.AND P1, PT, R3.reuse, R39, PT ;  /* 0x000000270300720c */ /* 0x040fe20003f24070 */
[----:B------:R-:W-:Y:S01]  /*2230*/  @!P3 IMAD.IADD R36, R36, 0x1, -R3 ;  /* 0x000000012424b824 */ /* 0x000fe200078e0a03 */
[C---:B------:R-:W-:Y:S01]  /*2240*/  ISETP.GT.U32.AND P3, PT, R3.reuse, R37, PT ;  /* 0x000000250300720c */ /* 0x040fe20003f64070 */
[----:B------:R-:W-:Y:S01]  /*2250*/  @!P6 IMAD.MOV R33, RZ, RZ, -R33 ;  /* 0x000000ffff21e224 */ /* 0x000fe200078e0a21 */
[----:B------:R-:W-:Y:S01]  /*2260*/  ISETP.GT.U32.AND P6, PT, R3, R38, PT ;  /* 0x000000260300720c */ /* 0x000fe20003fc4070 */
[----:B------:R-:W-:-:S04]  /*2270*/  IMAD.HI.U32 R40, R4, R42, RZ ;  /* 0x0000002a04287227 */ /* 0x000fc800078e00ff */
[----:B------:R-:W-:Y:S02]  /*2280*/  IMAD.MOV R40, RZ, RZ, -R40 ;  /* 0x000000ffff287224 */ /* 0x000fe400078e0a28 */
[----:B------:R-:W-:-:S04]  /*2290*/  IMAD.HI.U32 R41, R4, R43, RZ ;  /* 0x0000002b04297227 */ /* 0x000fc800078e00ff */
[--C-:B------:R-:W-:Y:S02]  /*22a0*/  @!P1 IMAD.IADD R39, R39, 0x1, -R3.reuse ;  /* 0x0000000127279824 */ /* 0x100fe400078e0a03 */
[----:B------:R-:W-:Y:S02]  /*22b0*/  @!P3 IMAD.IADD R37, R37, 0x1, -R3 ;  /* 0x000000012525b824 */ /* 0x000fe400078e0a03 */
[C---:B------:R-:W-:Y:S01]  /*22c0*/  IMAD R40, R3.reuse, R40, R42 ;  /* 0x0000002803287224 */ /* 0x040fe200078e022a */
[----:B------:R-:W-:Y:S01]  /*22d0*/  ISETP.GT.U32.AND P3, PT, R3, R39, PT ;  /* 0x000000270300720c */ /* 0x000fe20003f64070 */
[----:B------:R-:W-:Y:S02]  /*22e0*/  IMAD.MOV R42, RZ, RZ, -R41 ;  /* 0x000000ffff2a7224 */ /* 0x000fe400078e0a29 */
[----:B------:R-:W-:Y:S01]  /*22f0*/  @!P6 IMAD.IADD R38, R38, 0x1, -R3 ;  /* 0x000000012626e824 */ /* 0x000fe200078e0a03 */
[----:B------:R-:W-:Y:S01]  /*2300*/  ISETP.GE.AND P6, PT, R45, RZ, PT ;  /* 0x000000ff2d00720c */ /* 0x000fe20003fc6270 */
[----:B------:R-:W-:Y:S01]  /*2310*/  IMAD R41, R3, R42, R43 ;  /* 0x0000002a03297224 */ /* 0x000fe200078e022b */
[----:B------:R-:W-:Y:S01]  /*2320*/  IABS R45, R50 ;  /* 0x00000032002d7213 */ /* 0x000fe20000000000 */
[----:B------:R-:W-:Y:S01]  /*2330*/  @!P5 IMAD.IADD R35, R35, 0x1, -R3 ;  /* 0x000000012323d824 */ /* 0x000fe200078e0a03 */
[C---:B------:R-:W-:Y:S01]  /*2340*/  ISETP.GT.U32.AND P1, PT, R3.reuse, R38, PT ;  /* 0x000000260300720c */ /* 0x040fe20003f24070 */
[----:B------:R-:W-:Y:S01]  /*2350*/  @!P2 IMAD.MOV R36, RZ, RZ, -R36 ;  /* 0x000000ffff24a224 */ /* 0x000fe200078e0a24 */
[----:B------:R-:W-:Y:S01]  /*2360*/  ISETP.GE.AND P5, PT, R44, RZ, PT ;  /* 0x000000ff2c00720c */ /* 0x000fe20003fa6270 */
[----:B------:R-:W-:Y:S01]  /*2370*/  @!P0 IMAD.MOV R35, RZ, RZ, -R35 ;  /* 0x000000ffff238224 */ /* 0x000fe200078e0a23 */
[----:B------:R-:W-:Y:S01]  /*2380*/  ISETP.GT.U32.AND P0, PT, R3, R37, PT ;  /* 0x000000250300720c */ /* 0x000fe20003f04070 */
[----:B------:R-:W-:Y:S01]  /*2390*/  @!P3 IMAD.IADD R39, R39, 0x1, -R3 ;  /* 0x000000012727b824 */ /* 0x000fe200078e0a03 */
[----:B------:R-:W-:Y:S01]  /*23a0*/  ISETP.GT.U32.AND P3, PT, R3, R41, PT ;  /* 0x000000290300720c */ /* 0x000fe20003f64070 */
[----:B------:R-:W-:Y:S01]  /*23b0*/  IMAD.HI.U32 R43, R4, R45, RZ ;  /* 0x0000002d042b7227 */ /* 0x000fe200078e00ff */
[----:B------:R-:W-:-:S05]  /*23c0*/  IABS R44, R49 ;  /* 0x00000031002c7213 */ /* 0x000fca0000000000 */
[----:B------:R-:W-:Y:S01]  /*23d0*/  @!P1 IMAD.IADD R38, R38, 0x1, -R3 ;  /* 0x0000000126269824 */ /* 0x000fe200078e0a03 */
[----:B------:R-:W-:Y:S01]  /*23e0*/  ISETP.GT.U32.AND P1, PT, R3, R40, PT ;  /* 0x000000280300720c */ /* 0x000fe20003f24070 */
[----:B------:R-:W-:-:S04]  /*23f0*/  IMAD.HI.U32 R42, R4, R44, RZ ;  /* 0x0000002c042a7227 */ /* 0x000fc800078e00ff */
[--C-:B------:R-:W-:Y:S02]  /*2400*/  @!P3 IMAD.IADD R41, R41, 0x1, -R3.reuse ;  /* 0x000000012929b824 */ /* 0x100fe400078e0a03 */
[----:B------:R-:W-:Y:S01]  /*2410*/  @!P0 IMAD.IADD R37, R37, 0x1, -R3 ;  /* 0x0000000125258824 */ /* 0x000fe200078e0a03 */
[----:B------:R-:W-:Y:S01]  /*2420*/  ISETP.GE.AND P0, PT, R46, RZ, PT ;  /* 0x000000ff2e00720c */ /* 0x000fe20003f06270 */
[----:B------:R-:W-:Y:S01]  /*2430*/  IMAD.MOV R42, RZ, RZ, -R42 ;  /* 0x000000ffff2a7224 */ /* 0x000fe200078e0a2a */
[C---:B------:R-:W-:Y:S01]  /*2440*/  ISETP.GT.U32.AND P3, PT, R3.reuse, R41, PT ;  /* 0x000000290300720c */ /* 0x040fe20003f64070 */
[----:B------:R-:W-:Y:S02]  /*2450*/  IMAD.MOV R46, RZ, RZ, -R43 ;  /* 0x000000ffff2e7224 */ /* 0x000fe400078e0a2b */
[----:B------:R-:W-:Y:S01]  /*2460*/  @!P1 IMAD.IADD R40, R40, 0x1, -R3 ;  /* 0x0000000128289824 */ /* 0x000fe200078e0a03 */
[----:B------:R-:W-:Y:S01]  /*2470*/  ISETP.GE.AND P1, PT, R48, RZ, PT ;  /* 0x000000ff3000720c */ /* 0x000fe20003f26270 */
[----:B------:R-:W-:-:S02]  /*2480*/  IMAD R42, R3, R42, R44 ;  /* 0x0000002a032a7224 */ /* 0x000fc400078e022c */
[C---:B------:R-:W-:Y:S01]  /*2490*/  IMAD R43, R3.reuse, R46, R45 ;  /* 0x0000002e032b7224 */ /* 0x040fe200078e022d */
[----:B------:R-:W-:Y:S01]  /*24a0*/  ISETP.GT.U32.AND P2, PT, R3, R40, PT ;  /* 0x000000280300720c */ /* 0x000fe20003f44070 */
[----:B------:R-:W-:Y:S01]  /*24b0*/  IMAD.HI.U32 R44, R4, R47, RZ ;  /* 0x0000002f042c7227 */ /* 0x000fe200078e00ff */
[----:B------:R-:W-:-:S03]  /*24c0*/  LOP3.LUT R45, R5, 0x36, RZ, 0xfc, !PT ;  /* 0x00000036052d7812 */ /* 0x000fc600078efcff */
[----:B------:R-:W-:Y:S01]  /*24d0*/  @!P4 IMAD.MOV R38, RZ, RZ, -R38 ;  /* 0x000000ffff26c224 */ /* 0x000fe200078e0a26 */
[----:B------:R-:W-:Y:S01]  /*24e0*/  ISETP.GT.U32.AND P4, PT, R3, R42, PT ;  /* 0x0000002a0300720c */ /* 0x000fe20003f84070 */
[----:B------:R-:W-:Y:S01]  /*24f0*/  @!P3 IMAD.IADD R41, R41, 0x1, -R3 ;  /* 0x000000012929b824 */ /* 0x000fe200078e0a03 */
[C---:B------:R-:W-:Y:S01]  /*2500*/  ISETP.GT.U32.AND P3, PT, R3.reuse, R43, PT ;  /* 0x0000002b0300720c */ /* 0x040fe20003f64070 */
[----:B------:R-:W-:Y:S01]  /*2510*/  IMAD.MOV R44, RZ, RZ, -R44 ;  /* 0x000000ffff2c7224 */ /* 0x000fe200078e0a2c */
[----:B------:R-:W-:Y:S01]  /*2520*/  IABS R46, R45 ;  /* 0x0000002d002e7213 */ /* 0x000fe20000000000 */
[----:B------:R-:W-:Y:S02]  /*2530*/  @!P1 IMAD.MOV R41, RZ, RZ, -R41 ;  /* 0x000000ffff299224 */ /* 0x000fe400078e0a29 */
[----:B------:R-:W-:Y:S01]  /*2540*/  IMAD R44, R3, R44, R47 ;  /* 0x0000002c032c7224 */ /* 0x000fe200078e022f */
[----:B------:R-:W-:Y:S01]  /*2550*/  LOP3.LUT R47, R5, 0x34, RZ, 0xfc, !PT ;  /* 0x00000034052f7812 */ /* 0x000fe200078efcff */
[----:B------:R-:W-:Y:S01]  /*2560*/  @!P2 IMAD.IADD R40, R40, 0x1, -R3 ;  /* 0x000000012828a824 */ /* 0x000fe200078e0a03 */
[----:B------:R-:W-:Y:S01]  /*2570*/  ISETP.GE.AND P2, PT, R51, RZ, PT ;  /* 0x000000ff3300720c */ /* 0x000fe20003f46270 */
[----:B------:R-:W-:Y:S01]  /*2580*/  @!P5 IMAD.MOV R39, RZ, RZ, -R39 ;  /* 0x000000ffff27d224 */ /* 0x000fe200078e0a27 */
[----:B------:R-:W-:Y:S01]  /*2590*/  ISETP.GT.U32.AND P1, PT, R3, R44, PT ;  /* 0x0000002c0300720c */ /* 0x000fe20003f24070 */
[--C-:B------:R-:W-:Y:S01]  /*25a0*/  @!P4 IMAD.IADD R42, R42, 0x1, -R3.reuse ;  /* 0x000000012a2ac824 */ /* 0x100fe200078e0a03 */
[----:B------:R-:W-:Y:S01]  /*25b0*/  ISETP.GE.AND P5, PT, R49, RZ, PT ;  /* 0x000000ff3100720c */ /* 0x000fe20003fa6270 */
        /* <DEDUP_REMOVED lines=10> */
[----:B------:R-:W-:Y:S01]  /*2660*/  LOP3.LUT R50, R5, 0x32, RZ, 0xfc, !PT ;  /* 0x0000003205327812 */ /* 0x000fe200078efcff */
[--C-:B------:R-:W-:Y:S01]  /*2670*/  @!P1 IMAD.IADD R44, R44, 0x1, -R3.reuse ;  /* 0x000000012c2c9824 */ /* 0x100fe200078e0a03 */
[----:B------:R-:W-:Y:S01]  /*2680*/  IABS R51, R52 ;  /* 0x0000003400337213 */ /* 0x000fe20000000000 */
[C---:B------:R-:W-:Y:S01]  /*2690*/  IMAD R45, R3.reuse, R45, R46 ;  /* 0x0000002d032d7224 */ /* 0x040fe200078e022e */
[----:B------:R-:W-:Y:S01]  /*26a0*/  IABS R49, R50 ;  /* 0x0000003200317213 */ /* 0x000fe20000000000 */
[----:B------:R-:W-:Y:S01]  /*26b0*/  @!P4 IMAD.IADD R42, R42, 0x1, -R3 ;  /* 0x000000012a2ac824 */ /* 0x000fe200078e0a03 */
[----:B------:R-:W-:Y:S01]  /*26c0*/  ISETP.GT.U32.AND P1, PT, R3, R44, PT ;  /* 0x0000002c0300720c */ /* 0x000fe20003f24070 */
[----:B------:R-:W-:Y:S01]  /*26d0*/  IMAD.HI.U32 R46, R4, R48, RZ ;  /* 0x00000030042e7227 */ /* 0x000fe200078e00ff */
[----:B------:R-:W-:-:S03]  /*26e0*/  ISETP.GE.AND P4, PT, R47, RZ, PT ;  /* 0x000000ff2f00720c */ /* 0x000fc60003f86270 */
[----:B------:R-:W-:Y:S01]  /*26f0*/  @!P3 IMAD.IADD R43, R43, 0x1, -R3 ;  /* 0x000000012b2bb824 */ /* 0x000fe200078e0a03 */
[----:B------:R-:W-:Y:S01]  /*2700*/  ISETP.GT.U32.AND P3, PT, R3, R45, PT ;  /* 0x0000002d0300720c */ /* 0x000fe20003f64070 */
[----:B------:R-:W-:-:S04]  /*2710*/  IMAD.HI.U32 R47, R4, R49, RZ ;  /* 0x00000031042f7227 */ /* 0x000fc800078e00ff */
[----:B------:R-:W-:Y:S01]  /*2720*/  @!P5 IMAD.MOV R42, RZ, RZ, -R42 ;  /* 0x000000ffff2ad224 */ /* 0x000fe200078e0a2a */
[----:B------:R-:W-:Y:S01]  /*2730*/  ISETP.GE.AND P5, PT, R50, RZ, PT ;  /* 0x000000ff3200720c */ /* 0x000fe20003fa6270 */
[----:B------:R-:W-:Y:S02]  /*2740*/  IMAD.MOV R46, RZ, RZ, -R46 ;  /* 0x000000ffff2e7224 */ /* 0x000fe400078e0a2e */
[----:B------:R-:W-:Y:S02]  /*2750*/  IMAD.MOV R50, RZ, RZ, -R47 ;  /* 0x000000ffff327224 */ /* 0x000fe400078e0a2f */
[C---:B------:R-:W-:Y:S02]  /*2760*/  IMAD R46, R3.reuse, R46, R48 ;  /* 0x0000002e032e7224 */ /* 0x040fe400078e0230 */
[C---:B------:R-:W-:Y:S02]  /*2770*/  IMAD R48, R3.reuse, R50, R49 ;  /* 0x0000003203307224 */ /* 0x040fe400078e0231 */
[--C-:B------:R-:W-:Y:S01]  /*2780*/  @!P1 IMAD.IADD R44, R44, 0x1, -R3.reuse ;  /* 0x000000012c2c9824 */ /* 0x100fe200078e0a03 */
[----:B------:R-:W-:Y:S01]  /*2790*/  ISETP.GT.U32.AND P1, PT, R3, R46, PT ;  /* 0x0000002e0300720c */ /* 0x000fe20003f24070 */
[----:B------:R-:W-:-:S02]  /*27a0*/  @!P3 IMAD.IADD R45, R45, 0x1, -R3 ;  /* 0x000000012d2db824 */ /* 0x000fc400078e0a03 */
[----:B------:R-:W-:Y:S01]  /*27b0*/  @!P2 IMAD.MOV R44, RZ, RZ, -R44 ;  /* 0x000000ffff2ca224 */ /* 0x000fe200078e0a2c */
[C---:B------:R-:W-:Y:S01]  /*27c0*/  ISETP.GT.U32.AND P2, PT, R3.reuse, R48, PT ;  /* 0x000000300300720c */ /* 0x040fe20003f44070 */
[----:B------:R-:W-:Y:S01]  /*27d0*/  IMAD.HI.U32 R47, R4, R51, RZ ;  /* 0x00000033042f7227 */ /* 0x000fe200078e00ff */
[----:B------:R-:W-:-:S03]  /*27e0*/  ISETP.GT.U32.AND P3, PT, R3, R45, PT ;  /* 0x0000002d0300720c */ /* 0x000fc60003f64070 */
[----:B------:R-:W-:Y:S02]  /*27f0*/  IMAD.MOV R50, RZ, RZ, -R47 ;  /* 0x000000ffff327224 */ /* 0x000fe400078e0a2f */
[----:B------:R-:W-:Y:S01]  /*2800*/  @!P6 IMAD.MOV R43, RZ, RZ, -R43 ;  /* 0x000000ffff2be224 */ /* 0x000fe200078e0a2b */
[----:B------:R-:W-:Y:S01]  /*2810*/  ISETP.GE.AND P6, PT, R52, RZ, PT ;  /* 0x000000ff3400720c */ /* 0x000fe20003fc6270 */
[----:B------:R-:W-:Y:S01]  /*2820*/  IMAD R50, R3, R50, R51 ;  /* 0x0000003203327224 */ /* 0x000fe200078e0233 */
[----:B------:R-:W-:Y:S01]  /*2830*/  IABS R52, R53 ;  /* 0x0000003500347213 */ /* 0x000fe20000000000 */
[--C-:B------:R-:W-:Y:S02]  /*2840*/  @!P1 IMAD.IADD R46, R46, 0x1, -R3.reuse ;  /* 0x000000012e2e9824 */ /* 0x100fe400078e0a03 */
[--C-:B------:R-:W-:Y:S02]  /*2850*/  @!P2 IMAD.IADD R48, R48, 0x1, -R3.reuse ;  /* 0x000000013030a824 */ /* 0x100fe400078e0a03 */
[----:B------:R-:W-:Y:S01]  /*2860*/  @!P3 IMAD.IADD R45, R45, 0x1, -R3 ;  /* 0x000000012d2db824 */ /* 0x000fe200078e0a03 */
[C---:B------:R-:W-:Y:S01]  /*2870*/  ISETP.GT.U32.AND P1, PT, R3.reuse, R46, PT ;  /* 0x0000002e0300720c */ /* 0x040fe20003f24070 */
[----:B------:R-:W-:Y:S01]  /*2880*/  IMAD.HI.U32 R47, R4, R52, RZ ;  /* 0x00000034042f7227 */ /* 0x000fe200078e00ff */
[----:B------:R-:W-:-:S02]  /*2890*/  ISETP.GT.U32.AND P3, PT, R3, R50, PT ;  /* 0x000000320300720c */ /* 0x000fc40003f64070 */
[----:B------:R-:W-:Y:S01]  /*28a0*/  ISETP.GT.U32.AND P2, PT, R3, R48, PT ;  /* 0x000000300300720c */ /* 0x000fe20003f44070 */
[----:B------:R-:W-:-:S04]  /*28b0*/  IMAD.HI.U32 R49, R4, R54, RZ ;  /* 0x0000003604317227 */ /* 0x000fc800078e00ff */
[----:B------:R-:W-:Y:S02]  /*28c0*/  IMAD.MOV R47, RZ, RZ, -R47 ;  /* 0x000000ffff2f7224 */ /* 0x000fe400078e0a2f */
[----:B------:R-:W-:Y:S02]  /*28d0*/  IMAD.MOV R49, RZ, RZ, -R49 ;  /* 0x000000ffff317224 */ /* 0x000fe400078e0a31 */
[----:B------:R-:W-:Y:S01]  /*28e0*/  IMAD R52, R3, R47, R52 ;  /* 0x0000002f03347224 */ /* 0x000fe200078e0234 */
[----:B------:R-:W-:Y:S01]  /*28f0*/  LOP3.LUT R47, R5, 0x28, RZ, 0xfc, !PT ;  /* 0x00000028052f7812 */ /* 0x000fe200078efcff */
[--C-:B------:R-:W-:Y:S01]  /*2900*/  @!P1 IMAD.IADD R46, R46, 0x1, -R3.reuse ;  /* 0x000000012e2e9824 */ /* 0x100fe200078e0a03 */
[----:B------:R-:W-:Y:S01]  /*2910*/  ISETP.GE.AND P1, PT, R55, RZ, PT ;  /* 0x000000ff3700720c */ /* 0x000fe20003f26270 */
[--C-:B------:R-:W-:Y:S01]  /*2920*/  @!P3 IMAD.IADD R50, R50, 0x1, -R3.reuse ;  /* 0x000000013232b824 */ /* 0x100fe200078e0a03 */
[----:B------:R-:W-:Y:S01]  /*2930*/  IABS R58, R47 ;  /* 0x0000002f003a7213 */ /* 0x000fe20000000000 */
[----:B------:R-:W-:Y:S01]  /*2940*/  IMAD R54, R3, R49, R54 ;  /* 0x0000003103367224 */ /* 0x000fe200078e0236 */
[----:B------:R-:W-:Y:S01]  /*2950*/  LOP3.LUT R55, R5, 0x22, RZ, 0xfc, !PT ;  /* 0x0000002205377812 */ /* 0x000fe200078efcff */
[----:B------:R-:W-:Y:S01]  /*2960*/  @!P2 IMAD.IADD R48, R48, 0x1, -R3 ;  /* 0x000000013030a824 */ /* 0x000fe200078e0a03 */
[C---:B------:R-:W-:Y:S01]  /*2970*/  ISETP.GT.U32.AND P2, PT, R3.reuse, R52, PT ;  /* 0x000000340300720c */ /* 0x040fe20003f44070 */
[----:B------:R-:W-:Y:S01]  /*2980*/  @!P4 IMAD.MOV R46, RZ, RZ, -R46 ;  /* 0x000000ffff2ec224 */ /* 0x000fe200078e0a2e */
[C---:B------:R-:W-:Y:S01]  /*2990*/  ISETP.GT.U32.AND P3, PT, R3.reuse, R50, PT ;  /* 0x000000320300720c */ /* 0x040fe20003f64070 */
[----:B------:R-:W-:Y:S01]  /*29a0*/  IMAD.HI.U32 R51, R4, R56, RZ ;  /* 0x0000003804337227 */ /* 0x000fe200078e00ff */
[----:B------:R-:W-:-:S02]  /*29b0*/  ISETP.GT.U32.AND P4, PT, R3, R54, PT ;  /* 0x000000360300720c */ /* 0x000fc40003f84070 */
[----:B------:R-:W-:Y:S01]  /*29c0*/  IABS R64, R55 ;  /* 0x0000003700407213 */ /* 0x000fe20000000000 */
[----:B------:R-:W-:Y:S02]  /*29d0*/  IMAD.MOV R51, RZ, RZ, -R51 ;  /* 0x000000ffff337224 */ /* 0x000fe400078e0a33 */
[----:B------:R-:W-:Y:S01]  /*29e0*/  @!P0 IMAD.MOV R45, RZ, RZ, -R45 ;  /* 0x000000ffff2d8224 */ /* 0x000fe200078e0a2d */
[----:B------:R-:W-:Y:S01]  /*29f0*/  ISETP.GE.AND P0, PT, R53, RZ, PT ;  /* 0x000000ff3500720c */ /* 0x000fe20003f06270 */
[----:B------:R-:W-:Y:S01]  /*2a00*/  IMAD R56, R3, R51, R56 ;  /* 0x0000003303387224 */ /* 0x000fe200078e0238 */
[----:B------:R-:W-:Y:S01]  /*2a10*/  LOP3.LUT R51, R5, 0x26, RZ, 0xfc, !PT ;  /* 0x0000002605337812 */ /* 0x000fe200078efcff */
[--C-:B------:R-:W-:Y:S01]  /*2a20*/  @!P2 IMAD.IADD R52, R52, 0x1, -R3.reuse ;  /* 0x000000013434a824 */ /* 0x100fe200078e0a03 */
[----:B------:R-:W-:Y:S01]  /*2a30*/  ISETP.GE.AND P2, PT, R47, RZ, PT ;  /* 0x000000ff2f00720c */ /* 0x000fe20003f46270 */
[--C-:B------:R-:W-:Y:S01]  /*2a40*/  @!P3 IMAD.IADD R50, R50, 0x1, -R3.reuse ;  /* 0x000000013232b824 */ /* 0x100fe200078e0a03 */
[----:B------:R-:W-:Y:S01]  /*2a50*/  IABS R60, R51 ;  /* 0x00000033003c7213 */ /* 0x000fe20000000000 */
[----:B------:R-:W-:Y:S01]  /*2a60*/  @!P4 IMAD.IADD R54, R54, 0x1, -R3 ;  /* 0x000000013636c824 */ /* 0x000fe200078e0a03 */
[C---:B------:R-:W-:Y:S01]  /*2a70*/  ISETP.GT.U32.AND P4, PT, R3.reuse, R52, PT ;  /* 0x000000340300720c */ /* 0x040fe20003f84070 */
[----:B------:R-:W-:Y:S01]  /*2a80*/  IMAD.HI.U32 R47, R4, R58, RZ ;  /* 0x0000003a042f7227 */ /* 0x000fe200078e00ff */
[----:B------:R-:W-:-:S02]  /*2a90*/  ISETP.GT.U32.AND P3, PT, R3, R56, PT ;  /* 0x000000380300720c */ /* 0x000fc40003f64070 */
[----:B------:R-:W-:Y:S01]  /*2aa0*/  LOP3.LUT R53, R5, 0x24, RZ, 0xfc, !PT ;  /* 0x0000002405357812 */ /* 0x000fe200078efcff */
[----:B------:R-:W-:Y:S01]  /*2ab0*/  @!P6 IMAD.MOV R50, RZ, RZ, -R50 ;  /* 0x000000ffff32e224 */ /* 0x000fe200078e0a32 */
[----:B------:R-:W-:Y:S01]  /*2ac0*/  ISETP.GT.U32.AND P6, PT, R3, R54, PT ;  /* 0x000000360300720c */ /* 0x000fe20003fc4070 */
[----:B------:R-:W-:Y:S01]  /*2ad0*/  IMAD.MOV R49, RZ, RZ, -R47 ;  /* 0x000000ffff317224 */ /* 0x000fe200078e0a2f */
[----:B------:R-:W-:Y:S01]  /*2ae0*/  IABS R62, R53 ;  /* 0x00000035003e7213 */ /* 0x000fe20000000000 */
[----:B------:R-:W-:-:S04]  /*2af0*/  IMAD.HI.U32 R47, R4, R60, RZ ;  /* 0x0000003c042f7227 */ /* 0x000fc800078e00ff */
[C---:B------:R-:W-:Y:S02]  /*2b00*/  IMAD R58, R3.reuse, R49, R58 ;  /* 0x00000031033a7224 */ /* 0x040fe400078e023a */
[----:B------:R-:W-:Y:S02]  /*2b10*/  IMAD.MOV R47, RZ, RZ, -R47 ;  /* 0x000000ffff2f7224 */ /* 0x000fe400078e0a2f */
[--C-:B------:R-:W-:Y:S01]  /*2b20*/  @!P4 IMAD.IADD R52, R52, 0x1, -R3.reuse ;  /* 0x000000013434c824 */ /* 0x100fe200078e0a03 */
[C---:B------:R-:W-:Y:S01]  /*2b30*/  ISETP.GT.U32.AND P4, PT, R3.reuse, R58, PT ;  /* 0x0000003a0300720c */ /* 0x040fe20003f84070 */
[C---:B------:R-:W-:Y:S02]  /*2b40*/  IMAD R60, R3.reuse, R47, R60 ;  /* 0x0000002f033c7224 */ /* 0x040fe400078e023c */
[----:B------:R-:W-:Y:S02]  /*2b50*/  @!P6 IMAD.IADD R54, R54, 0x1, -R3 ;  /* 0x000000013636e824 */ /* 0x000fe400078e0a03 */
[----:B------:R-:W-:Y:S01]  /*2b60*/  IMAD.HI.U32 R47, R4, R62, RZ ;  /* 0x0000003e042f7227 */ /* 0x000fe200078e00ff */
[----:B------:R-:W-:-:S03]  /*2b70*/  ISETP.GT.U32.AND P6, PT, R3, R60, PT ;  /* 0x0000003c0300720c */ /* 0x000fc60003fc4070 */
[----:B------:R-:W-:Y:S02]  /*2b80*/  @!P3 IMAD.IADD R56, R56, 0x1, -R3 ;  /* 0x000000013838b824 */ /* 0x000fe400078e0a03 */
[----:B------:R-:W-:Y:S02]  /*2b90*/  IMAD.MOV R49, RZ, RZ, -R47 ;  /* 0x000000ffff317224 */ /* 0x000fe400078e0a2f */
[----:B------:R-:W-:Y:S01]  /*2ba0*/  @!P4 IMAD.IADD R58, R58, 0x1, -R3 ;  /* 0x000000013a3ac824 */ /* 0x000fe200078e0a03 */
[----:B------:R-:W-:Y:S01]  /*2bb0*/  ISETP.GT.U32.AND P3, PT, R3, R56, PT ;  /* 0x000000380300720c */ /* 0x000fe20003f64070 */
[----:B------:R-:W-:Y:S01]  /*2bc0*/  IMAD.HI.U32 R47, R4, R64, RZ ;  /* 0x00000040042f7227 */ /* 0x000fe200078e00ff */
[----:B------:R-:W-:-:S03]  /*2bd0*/  ISETP.GE.AND P4, PT, R53, RZ, PT ;  /* 0x000000ff3500720c */ /* 0x000fc60003f86270 */
[----:B------:R-:W-:Y:S01]  /*2be0*/  @!P6 IMAD.IADD R60, R60, 0x1, -R3 ;  /* 0x000000013c3ce824 */ /* 0x000fe200078e0a03 */
[C---:B------:R-:W-:Y:S01]  /*2bf0*/  ISETP.GT.U32.AND P6, PT, R3.reuse, R58, PT ;  /* 0x0000003a0300720c */ /* 0x040fe20003fc4070 */
[----:B------:R-:W-:Y:S02]  /*2c00*/  IMAD R62, R3, R49, R62 ;  /* 0x00000031033e7224 */ /* 0x000fe400078e023e */
[----:B------:R-:W-:Y:S02]  /*2c10*/  IMAD.MOV R49, RZ, RZ, -R47 ;  /* 0x000000ffff317224 */ /* 0x000fe400078e0a2f */
[----:B------:R-:W-:Y:S01]  /*2c20*/  @!P5 IMAD.MOV R48, RZ, RZ, -R48 ;  /* 0x000000ffff30d224 */ /* 0x000fe200078e0a30 */
[----:B------:R-:W-:Y:S01]  /*2c30*/  ISETP.GE.AND P5, PT, R57, RZ, PT ;  /* 0x000000ff3900720c */ /* 0x000fe20003fa6270 */
[----:B------:R-:W-:Y:S01]  /*2c40*/  IMAD R64, R3, R49, R64 ;  /* 0x0000003103407224 */ /* 0x000fe200078e0240 */
[----:B------:R-:W-:Y:S01]  /*2c50*/  LOP3.LUT R57, R5, 0x20, RZ, 0xfc, !PT ;  /* 0x0000002005397812 */ /* 0x000fe200078efcff */
[----:B------:R-:W-:Y:S01]  /*2c60*/  @!P0 IMAD.MOV R52, RZ, RZ, -R52 ;  /* 0x000000ffff348224 */ /* 0x000fe200078e0a34 */
[C---:B------:R-:W-:Y:S01]  /*2c70*/  ISETP.GT.U32.AND P0, PT, R3.reuse, R60, PT ;  /* 0x0000003c0300720c */ /* 0x040fe20003f04070 */
[--C-:B------:R-:W-:Y:S01]  /*2c80*/  @!P3 IMAD.IADD R56, R56, 0x1, -R3.reuse ;  /* 0x000000013838b824 */ /* 0x100fe200078e0a03 */
[----:B------:R-:W-:Y:S01]  /*2c90*/  IABS R66, R57 ;  /* 0x0000003900427213 */ /* 0x000fe20000000000 */
[----:B------:R-:W-:Y:S01]  /*2ca0*/  @!P6 IMAD.IADD R58, R58, 0x1, -R3 ;  /* 0x000000013a3ae824 */ /* 0x000fe200078e0a03 */
[----:B------:R-:W-:Y:S01]  /*2cb0*/  ISETP.GT.U32.AND P6, PT, R3, R64, PT ;  /* 0x000000400300720c */ /* 0x000fe20003fc4070 */
[----:B------:R-:W-:Y:S01]  /*2cc0*/  @!P1 IMAD.MOV R54, RZ, RZ, -R54 ;  /* 0x000000ffff369224 */ /* 0x000fe200078e0a36 */
[----:B------:R-:W-:Y:S01]  /*2cd0*/  ISETP.GE.AND P3, PT, R51, RZ, PT ;  /* 0x000000ff3300720c */ /* 0x000fe20003f66270 */
[----:B------:R-:W-:Y:S01]  /*2ce0*/  IMAD.HI.U32 R47, R4, R66, RZ ;  /* 0x00000042042f7227 */ /* 0x000fe200078e00ff */
[----:B------:R-:W-:-:S02]  /*2cf0*/  LOP3.LUT R51, R5, 0x1c, RZ, 0xfc, !PT ;  /* 0x0000001c05337812 */ /* 0x000fc400078efcff */
[C---:B------:R-:W-:Y:S01]  /*2d00*/  ISETP.GT.U32.AND P1, PT, R3.reuse, R62, PT ;  /* 0x0000003e0300720c */ /* 0x040fe20003f24070 */
[----:B------:R-:W-:Y:S01]  /*2d10*/  IMAD.MOV R47, RZ, RZ, -R47 ;  /* 0x000000ffff2f7224 */ /* 0x000fe200078e0a2f */
[----:B------:R-:W-:Y:S01]  /*2d20*/  IABS R70, R51 ;  /* 0x0000003300467213 */ /* 0x000fe20000000000 */
[--C-:B------:R-:W-:Y:S02]  /*2d30*/  @!P0 IMAD.IADD R60, R60, 0x1, -R3.reuse ;  /* 0x000000013c3c8824 */ /* 0x100fe400078e0a03 */
[----:B------:R-:W-:Y:S01]  /*2d40*/  IMAD R66, R3, R47, R66 ;  /* 0x0000002f03427224 */ /* 0x000fe200078e0242 */
[----:B------:R-:W-:Y:S01]  /*2d50*/  LOP3.LUT R47, R5, 0x1e, RZ, 0xfc, !PT ;  /* 0x0000001e052f7812 */ /* 0x000fe200078efcff */
[----:B------:R-:W-:Y:S02]  /*2d60*/  @!P6 IMAD.IADD R64, R64, 0x1, -R3 ;  /* 0x000000014040e824 */ /* 0x000fe400078e0a03 */
[----:B------:R-:W-:Y:S01]  /*2d70*/  @!P3 IMAD.MOV R60, RZ, RZ, -R60 ;  /* 0x000000ffff3cb224 */ /* 0x000fe200078e0a3c */
[----:B------:R-:W-:Y:S01]  /*2d80*/  IABS R68, R47 ;  /* 0x0000002f00447213 */ /* 0x000fe20000000000 */
[----:B------:R-:W-:Y:S01]  /*2d90*/  @!P5 IMAD.MOV R56, RZ, RZ, -R56 ;  /* 0x000000ffff38d224 */ /* 0x000fe200078e0a38 */
[----:B------:R-:W-:Y:S01]  /*2da0*/  ISETP.GT.U32.AND P3, PT, R3, R64, PT ;  /* 0x000000400300720c */ /* 0x000fe20003f64070 */
[----:B------:R-:W-:Y:S01]  /*2db0*/  IMAD.HI.U32 R49, R4, R70, RZ ;  /* 0x0000004604317227 */ /* 0x000fe200078e00ff */
[----:B------:R-:W-:-:S02]  /*2dc0*/  ISETP.GE.AND P5, PT, R55, RZ, PT ;  /* 0x000000ff3700720c */ /* 0x000fc40003fa6270 */
[----:B------:R-:W-:Y:S01]  /*2dd0*/  ISETP.GE.AND P6, PT, R47, RZ, PT ;  /* 0x000000ff2f00720c */ /* 0x000fe20003fc6270 */
[----:B------:R-:W-:Y:S01]  /*2de0*/  IMAD.HI.U32 R47, R4, R68, RZ ;  /* 0x00000044042f7227 */ /* 0x000fe200078e00ff */
[----:B------:R-:W-:Y:S02]  /*2df0*/  ISETP.GT.U32.AND P0, PT, R3, R66, PT ;  /* 0x000000420300720c */ /* 0x000fe40003f04070 */
[----:B------:R-:W-:Y:S01]  /*2e00*/  LOP3.LUT R55, R5, 0x14, RZ, 0xfc, !PT ;  /* 0x0000001405377812 */ /* 0x000fe200078efcff */
[----:B------:R-:W-:Y:S02]  /*2e10*/  IMAD.MOV R49, RZ, RZ, -R49 ;  /* 0x000000ffff317224 */ /* 0x000fe400078e0a31 */
[----:B------:R-:W-:Y:S01]  /*2e20*/  IMAD.MOV R47, RZ, RZ, -R47 ;  /* 0x000000ffff2f7224 */ /* 0x000fe200078e0a2f */
[----:B------:R-:W-:Y:S01]  /*2e30*/  IABS R78, R55 ;  /* 0x00000037004e7213 */ /* 0x000fe20000000000 */
[--C-:B------:R-:W-:Y:S01]  /*2e40*/  @!P1 IMAD.IADD R62, R62, 0x1, -R3.reuse ;  /* 0x000000013e3e9824 */ /* 0x100fe200078e0a03 */
[----:B------:R-:W-:Y:S01]  /*2e50*/  ISETP.GE.AND P1, PT, R57, RZ, PT ;  /* 0x000000ff3900720c */ /* 0x000fe20003f26270 */
[----:B------:R-:W-:Y:S01]  /*2e60*/  IMAD R70, R3, R49, R70 ;  /* 0x0000003103467224 */ /* 0x000fe200078e0246 */
[C---:B------:R-:W-:Y:S01]  /*2e70*/  LOP3.LUT R49, R5.reuse, 0x18, RZ, 0xfc, !PT ;  /* 0x0000001805317812 */ /* 0x040fe200078efcff */
[--C-:B------:R-:W-:Y:S01]  /*2e80*/  @!P3 IMAD.IADD R64, R64, 0x1, -R3.reuse ;  /* 0x000000014040b824 */ /* 0x100fe200078e0a03 */
[----:B------:R-:W-:Y:S01]  /*2e90*/  LOP3.LUT R57, R5, 0x10, RZ, 0xfc, !PT ;  /* 0x0000001005397812 */ /* 0x000fe200078efcff */
[----:B------:R-:W-:Y:S01]  /*2ea0*/  IMAD R68, R3, R47, R68 ;  /* 0x0000002f03447224 */ /* 0x000fe200078e0244 */
[----:B------:R-:W-:Y:S01]  /*2eb0*/  LOP3.LUT R47, R5, 0x1a, RZ, 0xfc, !PT ;  /* 0x0000001a052f7812 */ /* 0x000fe200078efcff */
[----:B------:R-:W-:Y:S01]  /*2ec0*/  @!P2 IMAD.MOV R58, RZ, RZ, -R58 ;  /* 0x000000ffff3aa224 */ /* 0x000fe200078e0a3a */
[C---:B------:R-:W-:Y:S01]  /*2ed0*/  ISETP.GT.U32.AND P2, PT, R3.reuse, R62, PT ;  /* 0x0000003e0300720c */ /* 0x040fe20003f44070 */
[----:B------:R-:W-:Y:S01]  /*2ee0*/  @!P5 IMAD.MOV R64, RZ, RZ, -R64 ;  /* 0x000000ffff40d224 */ /* 0x000fe200078e0a40 */
[C---:B------:R-:W-:Y:S01]  /*2ef0*/  ISETP.GT.U32.AND P5, PT, R3.reuse, R70, PT ;  /* 0x000000460300720c */ /* 0x040fe20003fa4070 */
[----:B------:R-:W-:Y:S01]  /*2f00*/  @!P0 IMAD.IADD R66, R66, 0x1, -R3 ;  /* 0x0000000142428824 */ /* 0x000fe200078e0a03 */
[----:B------:R-:W-:Y:S01]  /*2f10*/  ISETP.GT.U32.AND P3, PT, R3, R68, PT ;  /* 0x000000440300720c */ /* 0x000fe20003f64070 */
[----:B------:R-:W-:Y:S01]  /*2f20*/  IMAD.HI.U32 R53, R4, R78, RZ ;  /* 0x0000004e04357227 */ /* 0x000fe200078e00ff */
[----:B------:R-:W-:-:S02]  /*2f30*/  IABS R72, R47 ;  /* 0x0000002f00487213 */ /* 0x000fc40000000000 */
[----:B------:R-:W-:Y:S01]  /*2f40*/  ISETP.GT.U32.AND P0, PT, R3, R66, PT ;  /* 0x000000420300720c */ /* 0x000fe20003f04070 */
[----:B------:R-:W-:Y:S01]  /*2f50*/  IMAD.MOV R53, RZ, RZ, -R53 ;  /* 0x000000ffff357224 */ /* 0x000fe200078e0a35 */
[----:B------:R-:W-:Y:S02]  /*2f60*/  IABS R74, R49 ;  /* 0x00000031004a7213 */ /* 0x000fe40000000000 */
[----:B------:R-:W-:Y:S01]  /*2f70*/  IABS R82, R57 ;  /* 0x0000003900527213 */ /* 0x000fe20000000000 */
[--C-:B------:R-:W-:Y:S01]  /*2f80*/  @!P2 IMAD.IADD R62, R62, 0x1, -R3.reuse ;  /* 0x000000013e3ea824 */ /* 0x100fe200078e0a03 */
[----:B------:R-:W-:Y:S01]  /*2f90*/  ISETP.GE.AND P2, PT, R51, RZ, PT ;  /* 0x000000ff3300720c */ /* 0x000fe20003f46270 */
[--C-:B------:R-:W-:Y:S01]  /*2fa0*/  @!P5 IMAD.IADD R70, R70, 0x1, -R3.reuse ;  /* 0x000000014646d824 */ /* 0x100fe200078e0a03 */
[----:B------:R-:W-:Y:S01]  /*2fb0*/  LOP3.LUT R51, R5, 0x16, RZ, 0xfc, !PT ;  /* 0x0000001605337812 */ /* 0x000fe200078efcff */
[----:B------:R-:W-:Y:S02]  /*2fc0*/  @!P3 IMAD.IADD R68, R68, 0x1, -R3 ;  /* 0x000000014444b824 */ /* 0x000fe400078e0a03 */
[----:B------:R-:W-:Y:S01]  /*2fd0*/  @!P4 IMAD.MOV R62, RZ, RZ, -R62 ;  /* 0x000000ffff3ec224 */ /* 0x000fe200078e0a3e */
[----:B------:R-:W-:Y:S01]  /*2fe0*/  ISETP.GE.AND P4, PT, R47, RZ, PT ;  /* 0x000000ff2f00720c */ /* 0x000fe20003f86270 */
[----:B------:R-:W-:Y:S01]  /*2ff0*/  IMAD.HI.U32 R47, R4, R72, RZ ;  /* 0x00000048042f7227 */ /* 0x000fe200078e00ff */
[----:B------:R-:W-:-:S02]  /*3000*/  ISETP.GT.U32.AND P5, PT, R3, R70, PT ;  /* 0x000000460300720c */ /* 0x000fc40003fa4070 */
[----:B------:R-:W-:Y:S01]  /*3010*/  ISETP.GT.U32.AND P3, PT, R3, R68, PT ;  /* 0x000000440300720c */ /* 0x000fe20003f64070 */
[----:B------:R-:W-:Y:S01]  /*3020*/  @!P0 IMAD.IADD R66, R66, 0x1, -R3 ;  /* 0x0000000142428824 */ /* 0x000fe200078e0a03 */
[----:B------:R-:W-:Y:S01]  /*3030*/  ISETP.GE.AND P0, PT, R49, RZ, PT ;  /* 0x000000ff3100720c */ /* 0x000fe20003f06270 */
[----:B------:R-:W-:Y:S01]  /*3040*/  IMAD.MOV R47, RZ, RZ, -R47 ;  /* 0x000000ffff2f7224 */ /* 0x000fe200078e0a2f */
[----:B------:R-:W-:Y:S01]  /*3050*/  IABS R76, R51 ;  /* 0x00000033004c7213 */ /* 0x000fe20000000000 */
[----:B------:R-:W-:-:S04]  /*3060*/  IMAD.HI.U32 R49, R4, R74, RZ ;  /* 0x0000004a04317227 */ /* 0x000fc800078e00ff */
[----:B------:R-:W-:Y:S01]  /*3070*/  IMAD R72, R3, R47, R72 ;  /* 0x0000002f03487224 */ /* 0x000fe200078e0248 */
[----:B------:R-:W-:Y:S01]  /*3080*/  LOP3.LUT R47, R5, 0x12, RZ, 0xfc, !PT ;  /* 0x00000012052f7812 */ /* 0x000fe200078efcff */
[----:B------:R-:W-:Y:S02]  /*3090*/  IMAD.MOV R49, RZ, RZ, -R49 ;  /* 0x000000ffff317224 */ /* 0x000fe400078e0a31 */
[--C-:B------:R-:W-:Y:S01]  /*30a0*/  @!P5 IMAD.IADD R70, R70, 0x1, -R3.reuse ;  /* 0x000000014646d824 */ /* 0x100fe200078e0a03 */
[C---:B------:R-:W-:Y:S01]  /*30b0*/  ISETP.GT.U32.AND P5, PT, R3.reuse, R72, PT ;  /* 0x000000480300720c */ /* 0x040fe20003fa4070 */
[----:B------:R-:W-:Y:S01]  /*30c0*/  @!P3 IMAD.IADD R68, R68, 0x1, -R3 ;  /* 0x000000014444b824 */ /* 0x000fe200078e0a03 */
[----:B------:R-:W-:Y:S01]  /*30d0*/  IABS R80, R47 ;  /* 0x0000002f00507213 */ /* 0x000fe20000000000 */
[----:B------:R-:W-:Y:S01]  /*30e0*/  IMAD R74, R3, R49, R74 ;  /* 0x00000031034a7224 */ /* 0x000fe200078e024a */
[----:B------:R-:W-:Y:S01]  /*30f0*/  ISETP.GE.AND P3, PT, R55, RZ, PT ;  /* 0x000000ff3700720c */ /* 0x000fe20003f66270 */
[----:B------:R-:W-:-:S02]  /*3100*/  @!P6 IMAD.MOV R68, RZ, RZ, -R68 ;  /* 0x000000ffff44e224 */ /* 0x000fc400078e0a44 */
[----:B------:R-:W-:Y:S01]  /*3110*/  @!P1 IMAD.MOV R66, RZ, RZ, -R66 ;  /* 0x000000ffff429224 */ /* 0x000fe200078e0a42 */
[C---:B------:R-:W-:Y:S01]  /*3120*/  ISETP.GT.U32.AND P6, PT, R3.reuse, R74, PT ;  /* 0x0000004a0300720c */ /* 0x040fe20003fc4070 */
[----:B------:R-:W-:Y:S01]  /*3130*/  IMAD R78, R3, R53, R78 ;  /* 0x00000035034e7224 */ /* 0x000fe200078e024e */
[----:B------:R-:W-:Y:S01]  /*3140*/  ISETP.GE.AND P1, PT, R51, RZ, PT ;  /* 0x000000ff3300720c */ /* 0x000fe20003f26270 */
[----:B------:R-:W-:-:S04]  /*3150*/  IMAD.HI.U32 R51, R4, R76, RZ ;  /* 0x0000004c04337227 */ /* 0x000fc800078e00ff */
[----:B------:R-:W-:Y:S02]  /*3160*/  @!P5 IMAD.IADD R72, R72, 0x1, -R3 ;  /* 0x000000014848d824 */ /* 0x000fe400078e0a03 */
[----:B------:R-:W-:Y:S02]  /*3170*/  IMAD.MOV R51, RZ, RZ, -R51 ;  /* 0x000000ffff337224 */ /* 0x000fe400078e0a33 */
[----:B------:R-:W-:Y:S01]  /*3180*/  @!P2 IMAD.MOV R70, RZ, RZ, -R70 ;  /* 0x000000ffff46a224 */ /* 0x000fe200078e0a46 */
[----:B------:R-:W-:Y:S01]  /*3190*/  ISETP.GT.U32.AND P5, PT, R3, R72, PT ;  /* 0x000000480300720c */ /* 0x000fe20003fa4070 */
[----:B------:R-:W-:Y:S01]  /*31a0*/  @!P6 IMAD.IADD R74, R74, 0x1, -R3 ;  /* 0x000000014a4ae824 */ /* 0x000fe200078e0a03 */
[----:B------:R-:W-:Y:S01]  /*31b0*/  ISETP.GE.AND P2, PT, R47, RZ, PT ;  /* 0x000000ff2f00720c */ /* 0x000fe20003f46270 */
[C---:B------:R-:W-:Y:S02]  /*31c0*/  IMAD R76, R3.reuse, R51, R76 ;  /* 0x00000033034c7224 */ /* 0x040fe400078e024c */
[----:B------:R-:W-:Y:S01]  /*31d0*/  IMAD.HI.U32 R47, R4, R80, RZ ;  /* 0x00000050042f7227 */ /* 0x000fe200078e00ff */
[----:B------:R-:W-:-:S03]  /*31e0*/  ISETP.GT.U32.AND P6, PT, R3, R74, PT ;  /* 0x0000004a0300720c */ /* 0x000fc60003fc4070 */
[----:B------:R-:W-:-:S04]  /*31f0*/  IMAD.HI.U32 R49, R4, R82, RZ ;  /* 0x0000005204317227 */ /* 0x000fc800078e00ff */
[----:B------:R-:W-:Y:S01]  /*3200*/  @!P5 IMAD.IADD R72, R72, 0x1, -R3 ;  /* 0x000000014848d824 */ /* 0x000fe200078e0a03 */
[C---:B------:R-:W-:Y:S01]  /*3210*/  ISETP.GT.U32.AND P5, PT, R3.reuse, R76, PT ;  /* 0x0000004c0300720c */ /* 0x040fe20003fa4070 */
[----:B------:R-:W-:Y:S02]  /*3220*/  IMAD.MOV R55, RZ, RZ, -R47 ;  /* 0x000000ffff377224 */ /* 0x000fe400078e0a2f */
[----:B------:R-:W-:Y:S02]  /*3230*/  @!P4 IMAD.MOV R72, RZ, RZ, -R72 ;  /* 0x000000ffff48c224 */ /* 0x000fe400078e0a48 */
[----:B------:R-:W-:Y:S01]  /*3240*/  @!P6 IMAD.IADD R74, R74, 0x1, -R3 ;  /* 0x000000014a4ae824 */ /* 0x000fe200078e0a03 */
[----:B------:R-:W-:Y:S01]  /*3250*/  ISETP.GT.U32.AND P6, PT, R3, R78, PT ;  /* 0x0000004e0300720c */ /* 0x000fe20003fc4070 */
[----:B------:R-:W-:Y:S02]  /*3260*/  IMAD.MOV R49, RZ, RZ, -R49 ;  /* 0x000000ffff317224 */ /* 0x000fe400078e0a31 */
[----:B------:R-:W-:-:S04]  /*3270*/  IMAD.HI.U32 R51, R4, R84, RZ ;  /* 0x0000005404337227 */ /* 0x000fc800078e00ff */
[--C-:B------:R-:W-:Y:S01]  /*3280*/  @!P5 IMAD.IADD R76, R76, 0x1, -R3.reuse ;  /* 0x000000014c4cd824 */ /* 0x100fe200078e0a03 */
[----:B------:R-:W-:Y:S01]  /*3290*/  ISETP.GE.AND P5, PT, R5, RZ, PT ;  /* 0x000000ff0500720c */ /* 0x000fe20003fa6270 */
[----:B------:R-:W-:Y:S01]  /*32a0*/  IMAD R80, R3, R55, R80 ;  /* 0x0000003703507224 */ /* 0x000fe200078e0250 */
[----:B------:R-:W-:Y:S01]  /*32b0*/  LOP3.LUT R55, R5, 0x2, RZ, 0xfc, !PT ;  /* 0x0000000205377812 */ /* 0x000fe200078efcff */
[C---:B------:R-:W-:Y:S01]  /*32c0*/  IMAD R82, R3.reuse, R49, R82 ;  /* 0x0000003103527224 */ /* 0x040fe200078e0252 */
[----:B------:R-:W-:Y:S01]  /*32d0*/  ISETP.GT.U32.AND P4, PT, R3, R76, PT ;  /* 0x0000004c0300720c */ /* 0x000fe20003f84070 */
[----:B------:R-:W-:Y:S01]  /*32e0*/  @!P6 IMAD.IADD R78, R78, 0x1, -R3 ;  /* 0x000000014e4ee824 */ /* 0x000fe200078e0a03 */
[----:B------:R-:W-:Y:S01]  /*32f0*/  LOP3.LUT R49, R5, 0x8, RZ, 0xfc, !PT ;  /* 0x0000000805317812 */ /* 0x000fe200078efcff */
[----:B------:R-:W-:Y:S01]  /*3300*/  IMAD.MOV R51, RZ, RZ, -R51 ;  /* 0x000000ffff337224 */ /* 0x000fe200078e0a33 */
[----:B------:R-:W-:Y:S01]  /*3310*/  IABS R96, R55 ;  /* 0x0000003700607213 */ /* 0x000fe20000000000 */
[----:B------:R-:W-:Y:S01]  /*3320*/  @!P0 IMAD.MOV R74, RZ, RZ, -R74 ;  /* 0x000000ffff4a8224 */ /* 0x000fe200078e0a4a */
[C---:B------:R-:W-:Y:S01]  /*3330*/  ISETP.GT.U32.AND P6, PT, R3.reuse, R78, PT ;  /* 0x0000004e0300720c */ /* 0x040fe20003fc4070 */
[----:B------:R-:W-:Y:S01]  /*3340*/  IMAD.HI.U32 R53, R4, R86, RZ ;  /* 0x0000005604357227 */ /* 0x000fe200078e00ff */
[----:B------:R-:W-:-:S02]  /*3350*/  ISETP.GT.U32.AND P0, PT, R3, R80, PT ;  /* 0x000000500300720c */ /* 0x000fc40003f04070 */
[----:B------:R-:W-:Y:S01]  /*3360*/  IABS R90, R49 ;  /* 0x00000031005a7213 */ /* 0x000fe20000000000 */
[----:B------:R-:W-:-:S04]  /*3370*/  IMAD.HI.U32 R47, R4, R88, RZ ;  /* 0x00000058042f7227 */ /* 0x000fc800078e00ff */
[----:B------:R-:W-:Y:S01]  /*3380*/  @!P4 IMAD.IADD R76, R76, 0x1, -R3 ;  /* 0x000000014c4cc824 */ /* 0x000fe200078e0a03 */
[C---:B------:R-:W-:Y:S01]  /*3390*/  ISETP.GT.U32.AND P4, PT, R3.reuse, R82, PT ;  /* 0x000000520300720c */ /* 0x040fe20003f84070 */
[----:B------:R-:W-:Y:S01]  /*33a0*/  IMAD R84, R3, R51, R84 ;  /* 0x0000003303547224 */ /* 0x000fe200078e0254 */
[----:B------:R-:W-:Y:S01]  /*33b0*/  LOP3.LUT R51, R5, 0x6, RZ, 0xfc, !PT ;  /* 0x0000000605337812 */ /* 0x000fe200078efcff */
[----:B------:R-:W-:Y:S02]  /*33c0*/  IMAD.MOV R53, RZ, RZ, -R53 ;  /* 0x000000ffff357224 */ /* 0x000fe400078e0a35 */
[----:B------:R-:W-:Y:S01]  /*33d0*/  IMAD.MOV R47, RZ, RZ, -R47 ;  /* 0x000000ffff2f7224 */ /* 0x000fe200078e0a2f */
[----:B------:R-:W-:Y:S01]  /*33e0*/  IABS R92, R51 ;  /* 0x00000033005c7213 */ /* 0x000fe20000000000 */
[----:B------:R-:W-:Y:S01]  /*33f0*/  @!P6 IMAD.IADD R78, R78, 0x1, -R3 ;  /* 0x000000014e4ee824 */ /* 0x000fe200078e0a03 */
[C---:B------:R-:W-:Y:S01]  /*3400*/  ISETP.GT.U32.AND P6, PT, R3.reuse, R84, PT ;  /* 0x000000540300720c */ /* 0x040fe20003fc4070 */
[----:B------:R-:W-:Y:S01]  /*3410*/  IMAD R86, R3, R53, R86 ;  /* 0x0000003503567224 */ /* 0x000fe200078e0256 */
[----:B------:R-:W-:Y:S01]  /*3420*/  LOP3.LUT R53, R5, 0x4, RZ, 0xfc, !PT ;  /* 0x0000000405357812 */ /* 0x000fe200078efcff */
[----:B------:R-:W-:-:S02]  /*3430*/  IMAD R88, R3, R47, R88 ;  /* 0x0000002f03587224 */ /* 0x000fc400078e0258 */
[--C-:B------:R-:W-:Y:S01]  /*3440*/  @!P0 IMAD.IADD R80, R80, 0x1, -R3.reuse ;  /* 0x0000000150508824 */ /* 0x100fe200078e0a03 */
[C---:B------:R-:W-:Y:S01]  /*3450*/  ISETP.GT.U32.AND P0, PT, R3.reuse, R86, PT ;  /* 0x000000560300720c */ /* 0x040fe20003f04070 */
[----:B------:R-:W-:Y:S01]  /*3460*/  @!P4 IMAD.IADD R82, R82, 0x1, -R3 ;  /* 0x000000015252c824 */ /* 0x000fe200078e0a03 */
[----:B------:R-:W-:Y:S01]  /*3470*/  ISETP.GT.U32.AND P4, PT, R3, R88, PT ;  /* 0x000000580300720c */ /* 0x000fe20003f84070 */
[----:B------:R-:W-:Y:S01]  /*3480*/  IMAD.HI.U32 R47, R4, R92, RZ ;  /* 0x0000005c042f7227 */ /* 0x000fe200078e00ff */
[----:B------:R-:W-:-:S03]  /*3490*/  IABS R94, R53 ;  /* 0x00000035005e7213 */ /* 0x000fc60000000000 */
[----:B------:R-:W-:Y:S01]  /*34a0*/  @!P6 IMAD.IADD R84, R84, 0x1, -R3 ;  /* 0x000000015454e824 */ /* 0x000fe200078e0a03 */
[----:B------:R-:W-:Y:S01]  /*34b0*/  ISETP.GT.U32.AND P6, PT, R3, R80, PT ;  /* 0x000000500300720c */ /* 0x000fe20003fc4070 */
[----:B------:R-:W-:Y:S02]  /*34c0*/  IMAD.MOV R47, RZ, RZ, -R47 ;  /* 0x000000ffff2f7224 */ /* 0x000fe400078e0a2f */
[----:B------:R-:W-:-:S04]  /*34d0*/  IMAD.HI.U32 R5, R4, R90, RZ ;  /* 0x0000005a04057227 */ /* 0x000fc800078e00ff */
[----:B------:R-:W-:Y:S01]  /*34e0*/  @!P1 IMAD.MOV R76, RZ, RZ, -R76 ;  /* 0x000000ffff4c9224 */ /* 0x000fe200078e0a4c */
[C---:B------:R-:W-:Y:S01]  /*34f0*/  ISETP.GT.U32.AND P1, PT, R3.reuse, R84, PT ;  /* 0x000000540300720c */ /* 0x040fe20003f24070 */
[----:B------:R-:W-:Y:S02]  /*3500*/  IMAD R92, R3, R47, R92 ;  /* 0x0000002f035c7224 */ /* 0x000fe400078e025c */
[----:B------:R-:W-:-:S04]  /*3510*/  IMAD.HI.U32 R47, R4, R98, RZ ;  /* 0x00000062042f7227 */ /* 0x000fc800078e00ff */
[----:B------:R-:W-:Y:S01]  /*3520*/  @!P0 IMAD.IADD R86, R86, 0x1, -R3 ;  /* 0x0000000156568824 */ /* 0x000fe200078e0a03 */
[C---:B------:R-:W-:Y:S01]  /*3530*/  ISETP.GT.U32.AND P0, PT, R3.reuse, R82, PT ;  /* 0x000000520300720c */ /* 0x040fe20003f04070 */
[----:B------:R-:W-:Y:S02]  /*3540*/  IMAD.MOV R5, RZ, RZ, -R5 ;  /* 0x000000ffff057224 */ /* 0x000fe400078e0a05 */
[----:B------:R-:W-:Y:S02]  /*3550*/  @!P4 IMAD.IADD R88, R88, 0x1, -R3 ;  /* 0x000000015858c824 */ /* 0x000fe400078e0a03 */
[----:B------:R-:W-:Y:S02]  /*3560*/  IMAD.MOV R47, RZ, RZ, -R47 ;  /* 0x000000ffff2f7224 */ /* 0x000fe400078e0a2f */
[----:B------:R-:W-:Y:S01]  /*3570*/  @!P3 IMAD.MOV R78, RZ, RZ, -R78 ;  /* 0x000000ffff4eb224 */ /* 0x000fe200078e0a4e */
[C---:B------:R-:W-:Y:S01]  /*3580*/  ISETP.GT.U32.AND P3, PT, R3.reuse, R86, PT ;  /* 0x000000560300720c */ /* 0x040fe20003f64070 */
[C---:B------:R-:W-:Y:S01]  /*3590*/  IMAD R90, R3.reuse, R5, R90 ;  /* 0x00000005035a7224 */ /* 0x040fe200078e025a */
[----:B------:R-:W-:Y:S01]  /*35a0*/  ISETP.GT.U32.AND P4, PT, R3, R88, PT ;  /* 0x000000580300720c */ /* 0x000fe20003f84070 */
[----:B------:R-:W-:-:S04]  /*35b0*/  IMAD.HI.U32 R5, R4, R94, RZ ;  /* 0x0000005e04057227 */ /* 0x000fc800078e00ff */
[C---:B------:R-:W-:Y:S02]  /*35c0*/  IMAD R98, R3.reuse, R47, R98 ;  /* 0x0000002f03627224 */ /* 0x040fe400078e0262 */
[----:B------:R-:W-:Y:S01]  /*35d0*/  @!P6 IMAD.IADD R80, R80, 0x1, -R3 ;  /* 0x000000015050e824 */ /* 0x000fe200078e0a03 */
[C---:B------:R-:W-:Y:S01]  /*35e0*/  ISETP.GT.U32.AND P6, PT, R3.reuse, R90, PT ;  /* 0x0000005a0300720c */ /* 0x040fe20003fc4070 */
[----:B------:R-:W-:Y:S02]  /*35f0*/  IMAD.MOV R5, RZ, RZ, -R5 ;  /* 0x000000ffff057224 */ /* 0x000fe400078e0a05 */
[----:B------:R-:W-:Y:S01]  /*3600*/  @!P1 IMAD.IADD R84, R84, 0x1, -R3 ;  /* 0x0000000154549824 */ /* 0x000fe200078e0a03 */
[----:B------:R-:W-:Y:S01]  /*3610*/  ISETP.GT.U32.AND P1, PT, R3, R98, PT ;  /* 0x000000620300720c */ /* 0x000fe20003f24070 */
[----:B------:R-:W-:-:S04]  /*3620*/  IMAD.HI.U32 R4, R4, R96, RZ ;  /* 0x0000006004047227 */ /* 0x000fc800078e00ff */
[--C-:B------:R-:W-:Y:S01]  /*3630*/  @!P0 IMAD.IADD R82, R82, 0x1, -R3.reuse ;  /* 0x0000000152528824 */ /* 0x100fe200078e0a03 */
[C---:B------:R-:W-:Y:S01]  /*3640*/  ISETP.GT.U32.AND P0, PT, R3.reuse, R92, PT ;  /* 0x0000005c0300720c */ /* 0x040fe20003f04070 */
[----:B------:R-:W-:Y:S02]  /*3650*/  IMAD R94, R3, R5, R94 ;  /* 0x00000005035e7224 */ /* 0x000fe400078e025e */
[----:B------:R-:W-:Y:S02]  /*3660*/  IMAD.MOV R4, RZ, RZ, -R4 ;  /* 0x000000ffff047224 */ /* 0x000fe400078e0a04 */
[--C-:B------:R-:W-:Y:S01]  /*3670*/  @!P3 IMAD.IADD R86, R86, 0x1, -R3.reuse ;  /* 0x000000015656b824 */ /* 0x100fe200078e0a03 */
[----:B------:R-:W-:Y:S01]  /*3680*/  ISETP.GE.AND P3, PT, R57, RZ, PT ;  /* 0x000000ff3900720c */ /* 0x000fe20003f66270 */
[----:B------:R-:W-:Y:S01]  /*3690*/  @!P4 IMAD.IADD R88, R88, 0x1, -R3 ;  /* 0x000000015858c824 */ /* 0x000fe200078e0a03 */
[C---:B------:R-:W-:Y:S01]  /*36a0*/  ISETP.GT.U32.AND P4, PT, R3.reuse, R94, PT ;  /* 0x0000005e0300720c */ /* 0x040fe20003f84070 */
[----:B------:R-:W-:-:S02]  /*36b0*/  IMAD R96, R3, R4, R96 ;  /* 0x0000000403607224 */ /* 0x000fc400078e0260 */
[--C-:B------:R-:W-:Y:S01]  /*36c0*/  @!P6 IMAD.IADD R90, R90, 0x1, -R3.reuse ;  /* 0x000000015a5ae824 */ /* 0x100fe200078e0a03 */
[----:B------:R-:W-:Y:S01]  /*36d0*/  ISETP.GE.AND P6, PT, R59, RZ, PT ;  /* 0x000000ff3b00720c */ /* 0x000fe20003fc6270 */
[--C-:B------:R-:W-:Y:S01]  /*36e0*/  @!P1 IMAD.IADD R98, R98, 0x1, -R3.reuse ;  /* 0x0000000162629824 */ /* 0x100fe200078e0a03 */
[----:B------:R-:W-:Y:S01]  /*36f0*/  ISETP.GT.U32.AND P1, PT, R3, R96, PT ;  /* 0x000000600300720c */ /* 0x000fe20003f24070 */
[--C-:B------:R-:W-:Y:S01]  /*3700*/  @!P0 IMAD.IADD R92, R92, 0x1, -R3.reuse ;  /* 0x000000015c5c8824 */ /* 0x100fe200078e0a03 */
[----:B------:R-:W-:Y:S01]  /*3710*/  ISETP.GE.AND P0, PT, R61, RZ, PT ;  /* 0x000000ff3d00720c */ /* 0x000fe20003f06270 */
[----:B------:R-:W-:Y:S02]  /*3720*/  IMAD.U32 R4, RZ, RZ, UR12 ;  /* 0x0000000cff047e24 */ /* 0x000fe4000f8e00ff */
[----:B------:R-:W-:Y:S01]  /*3730*/  @!P3 IMAD.MOV R82, RZ, RZ, -R82 ;  /* 0x000000ffff52b224 */ /* 0x000fe200078e0a52 */
[C---:B------:R-:W-:Y:S01]  /*3740*/  ISETP.GT.U32.AND P3, PT, R3.reuse, R92, PT ;  /* 0x0000005c0300720c */ /* 0x040fe20003f64070 */
[--C-:B------:R-:W-:Y:S01]  /*3750*/  @!P4 IMAD.IADD R94, R94, 0x1, -R3.reuse ;  /* 0x000000015e5ec824 */ /* 0x100fe200078e0a03 */
[C---:B------:R-:W-:Y:S01]  /*3760*/  ISETP.GT.U32.AND P4, PT, R3.reuse, R98, PT ;  /* 0x000000620300720c */ /* 0x040fe20003f84070 */
[----:B------:R-:W-:Y:S01]  /*3770*/  @!P2 IMAD.MOV R80, RZ, RZ, -R80 ;  /* 0x000000ffff50a224 */ /* 0x000fe200078e0a50 */
[C---:B------:R-:W-:Y:S01]  /*3780*/  ISETP.GT.U32.AND P2, PT, R3.reuse, R90, PT ;  /* 0x0000005a0300720c */ /* 0x040fe20003f44070 */
[----:B------:R-:W-:Y:S01]  /*3790*/  @!P6 IMAD.MOV R84, RZ, RZ, -R84 ;  /* 0x000000ffff54e224 */ /* 0x000fe200078e0a54 */
[----:B------:R-:W-:Y:S01]  /*37a0*/  ISETP.GT.U32.AND P6, PT, R3, R94, PT ;  /* 0x0000005e0300720c */ /* 0x000fe20003fc4070 */
[----:B------:R-:W-:Y:S01]  /*37b0*/  @!P1 IMAD.IADD R96, R96, 0x1, -R3 ;  /* 0x0000000160609824 */ /* 0x000fe200078e0a03 */
[----:B------:R-:W-:Y:S01]  /*37c0*/  SHF.R.U32.HI R4, RZ, 0x4, R4 ;  /* 0x00000004ff047819 */ /* 0x000fe20000011604 */
[----:B------:R-:W-:Y:S01]  /*37d0*/  @!P0 IMAD.MOV R86, RZ, RZ, -R86 ;  /* 0x000000ffff568224 */ /* 0x000fe200078e0a56 */
[----:B------:R-:W-:-:S02]  /*37e0*/  ISETP.GE.AND P1, PT, R49, RZ, PT ;  /* 0x000000ff3100720c */ /* 0x000fc40003f26270 */
[----:B------:R-:W-:Y:S01]  /*37f0*/  SGXT.U32 R153, R4, 0xe ;  /* 0x0000000e0499781a */ /* 0x000fe20000000000 */
[----:B------:R-:W-:Y:S01]  /*3800*/  IMAD.MOV.U32 R4, RZ, RZ, RZ ;  /* 0x000000ffff047224 */ /* 0x000fe200078e00ff */
[----:B------:R-:W-:Y:S01]  /*3810*/  ISETP.GT.U32.AND P0, PT, R3, R96, PT ;  /* 0x000000600300720c */ /* 0x000fe20003f04070 */
[--C-:B------:R-:W-:Y:S01]  /*3820*/  @!P3 IMAD.IADD R92, R92, 0x1, -R3.reuse ;  /* 0x000000015c5cb824 */ /* 0x100fe200078e0a03 */
[----:B------:R-:W-:Y:S01]  /*3830*/  IADD3 R5, P3, R153, 0x80, RZ ;  /* 0x0000008099057810 */ /* 0x000fe20007f7e0ff */
[--C-:B------:R-:W-:Y:S01]  /*3840*/  @!P2 IMAD.IADD R90, R90, 0x1, -R3.reuse ;  /* 0x000000015a5aa824 */ /* 0x100fe200078e0a03 */
[----:B------:R-:W-:Y:S01]  /*3850*/  ISETP.GE.AND P2, PT, R63, RZ, PT ;  /* 0x000000ff3f00720c */ /* 0x000fe20003f46270 */
[--C-:B------:R-:W-:Y:S01]  /*3860*/  @!P4 IMAD.IADD R98, R98, 0x1, -R3.reuse ;  /* 0x000000016262c824 */ /* 0x100fe200078e0a03 */
[----:B------:R-:W-:Y:S01]  /*3870*/  IADD3.X R4, R4, 0x40000040, RZ, P3, !PT ;  /* 0x4000004004047810 */ /* 0x000fe20001ffe4ff */
[--C-:B------:R-:W-:Y:S01]  /*3880*/  @!P6 IMAD.IADD R94, R94, 0x1, -R3.reuse ;  /* 0x000000015e5ee824 */ /* 0x100fe200078e0a03 */
[----:B------:R-:W-:Y:S01]  /*3890*/  ISETP.GE.AND P4, PT, R51, RZ, PT ;  /* 0x000000ff3300720c */ /* 0x000fe20003f86270 */
[----:B------:R-:W-:Y:S01]  /*38a0*/  @!P1 IMAD.MOV R90, RZ, RZ, -R90 ;  /* 0x000000ffff5a9224 */ /* 0x000fe200078e0a5a */
[----:B------:R-:W-:Y:S01]  /*38b0*/  ISETP.GE.AND P6, PT, R53, RZ, PT ;  /* 0x000000ff3500720c */ /* 0x000fe20003fc6270 */
[----:B------:R-:W-:Y:S01]  /*38c0*/  @!P5 IMAD.MOV R98, RZ, RZ, -R98 ;  /* 0x000000ffff62d224 */ /* 0x000fe200078e0a62 */
[----:B------:R-:W-:Y:S01]  /*38d0*/  ISETP.GE.AND P3, PT, R55, RZ, PT ;  /* 0x000000ff3700720c */ /* 0x000fe20003f66270 */
[----:B------:R-:W-:Y:S01]  /*38e0*/  @!P0 IMAD.IADD R96, R96, 0x1, -R3 ;  /* 0x0000000160608824 */ /* 0x000fe200078e0a03 */
[----:B------:R-:W-:Y:S01]  /*38f0*/  R2UR UR5, R4 ;  /* 0x00000000040572ca */ /* 0x000fe200000e0000 */
[----:B------:R-:W-:Y:S01]  /*3900*/  IMAD R3, R2, UR8, RZ ;  /* 0x0000000802037c24 */ /* 0x000fe2000f8e02ff */
[----:B------:R-:W-:Y:S01]  /*3910*/  ISETP.NE.AND P0, PT, R89, RZ, PT ;  /* 0x000000ff5900720c */ /* 0x000fe20003f05270 */
[----:B------:R-:W-:Y:S01]  /*3920*/  @!P2 IMAD.MOV R88, RZ, RZ, -R88 ;  /* 0x000000ffff58a224 */ /* 0x000fe200078e0a58 */
[----:B------:R-:W-:Y:S01]  /*3930*/  LOP3.LUT R4, RZ, R89, RZ, 0x33, !PT ;  /* 0x00000059ff047212 */ /* 0x000fe200078e33ff */
[----:B------:R-:W-:Y:S01]  /*3940*/  ULDC UR8, c[0x0][0x240] ;  /* 0x0000900000087ab9 */ /* 0x000fe20000000800 */
[----:B------:R-:W-:Y:S01]  /*3950*/  LEA R2, P1, R3, UR16, 0x1 ;  /* 0x0000001003027c11 */ /* 0x000fe2000f8208ff */
[----:B------:R-:W-:Y:S01]  /*3960*/  @!P4 IMAD.MOV R92, RZ, RZ, -R92 ;  /* 0x000000ffff5cc224 */ /* 0x000fe200078e0a5c */
[C---:B------:R-:W-:Y:S01]  /*3970*/  SEL R6, R4.reuse, R6, !P0 ;  /* 0x0000000604067207 */ /* 0x040fe20004000000 */
[----:B------:R-:W-:Y:S01]  /*3980*/  @!P6 IMAD.MOV R94, RZ, RZ, -R94 ;  /* 0x000000ffff5ee224 */ /* 0x000fe200078e0a5e */
[C---:B------:R-:W-:Y:S01]  /*3990*/  SEL R8, R4.reuse, R8, !P0 ;  /* 0x0000000804087207 */ /* 0x040fe20004000000 */
[----:B------:R-:W-:Y:S01]  /*39a0*/  @!P3 IMAD.MOV R96, RZ, RZ, -R96 ;  /* 0x000000ffff60b224 */ /* 0x000fe200078e0a60 */
[----:B------:R-:W-:Y:S01]  /*39b0*/  SEL R9, R4, R9, !P0 ;  /* 0x0000000904097207 */ /* 0x000fe20004000000 */
[----:B------:R-:W-:Y:S01]  /*39c0*/  IMAD R6, R6, UR8, RZ ;  /* 0x0000000806067c24 */ /* 0x000fe2000f8e02ff */
[----:B------:R-:W-:Y:S01]  /*39d0*/  SEL R11, R4, R11, !P0 ;  /* 0x0000000b040b7207 */ /* 0x000fe20004000000 */
[----:B------:R-:W-:Y:S01]  /*39e0*/  IMAD R8, R8, UR8, RZ ;  /* 0x0000000808087c24 */ /* 0x000fe2000f8e02ff */
[C---:B------:R-:W-:Y:S01]  /*39f0*/  SEL R12, R4.reuse, R12, !P0 ;  /* 0x0000000c040c7207 */ /* 0x040fe20004000000 */
[----:B------:R-:W-:Y:S01]  /*3a00*/  IMAD R9, R9, UR8, RZ ;  /* 0x0000000809097c24 */ /* 0x000fe2000f8e02ff */
[----:B------:R-:W-:Y:S01]  /*3a10*/  LEA.HI.X.SX32 R3, R3, UR17, 0x1, P1 ;  /* 0x0000001103037c11 */ /* 0x000fe200088f0eff */
[----:B------:R-:W-:Y:S01]  /*3a20*/  ULDC.64 UR16, c[0x0][0x218] ;  /* 0x0000860000107ab9 */ /* 0x000fe20000000a00 */
[C---:B------:R-:W-:Y:S01]  /*3a30*/  SEL R13, R4.reuse, R13, !P0 ;  /* 0x0000000d040d7207 */ /* 0x040fe20004000000 */
[----:B------:R-:W-:Y:S01]  /*3a40*/  IMAD R11, R11, UR8, RZ ;  /* 0x000000080b0b7c24 */ /* 0x000fe2000f8e02ff */
[----:B------:R-:W-:Y:S01]  /*3a50*/  SEL R15, R4, R15, !P0 ;  /* 0x0000000f040f7207 */ /* 0x000fe20004000000 */
[----:B------:R-:W-:Y:S01]  /*3a60*/  IMAD R12, R12, UR8, RZ ;  /* 0x000000080c0c7c24 */ /* 0x000fe2000f8e02ff */
[C---:B------:R-:W-:Y:S01]  /*3a70*/  SEL R16, R4.reuse, R16, !P0 ;  /* 0x0000001004107207 */ /* 0x040fe20004000000 */
[----:B------:R-:W-:Y:S01]  /*3a80*/  IMAD R13, R13, UR8, RZ ;  /* 0x000000080d0d7c24 */ /* 0x000fe2000f8e02ff */
[C---:B------:R-:W-:Y:S01]  /*3a90*/  SEL R17, R4.reuse, R17, !P0 ;  /* 0x0000001104117207 */ /* 0x040fe20004000000 */
[----:B------:R-:W-:Y:S01]  /*3aa0*/  IMAD R15, R15, UR8, RZ ;  /* 0x000000080f0f7c24 */ /* 0x000fe2000f8e02ff */
[----:B------:R-:W-:Y:S01]  /*3ab0*/  SEL R18, R4, R18, !P0 ;  /* 0x0000001204127207 */ /* 0x000fe20004000000 */
        /* <DEDUP_REMOVED lines=107> */
[----:B------:R-:W-:Y:S01]  /*4170*/  R2UR UR4, R5 ;  /* 0x00000000050472ca */ /* 0x000fe200000e0000 */
[----:B------:R-:W-:Y:S01]  /*4180*/  IMAD R94, R94, UR8, RZ ;  /* 0x000000085e5e7c24 */ /* 0x000fe2000f8e02ff */
[----:B------:R-:W-:Y:S01]  /*4190*/  SEL R4, R4, R98, !P0 ;  /* 0x0000006204047207 */ /* 0x000fe20004000000 */
[----:B------:R-:W-:Y:S01]  /*41a0*/  IMAD R96, R96, UR8, RZ ;  /* 0x0000000860607c24 */ /* 0x000fe2000f8e02ff */
[----:B------:R-:W-:-:S02]  /*41b0*/  LEA R5, P6, R6, UR16, 0x1 ;  /* 0x0000001006057c11 */ /* 0x000fc4000f8c08ff */
[----:B------:R-:W-:Y:S02]  /*41c0*/  CS2R R98, SRZ ;  /* 0x0000000000627805 */ /* 0x000fe4000001ff00 */
[----:B------:R-:W-:Y:S01]  /*41d0*/  LEA R7, P5, R8, UR16, 0x1 ;  /* 0x0000001008077c11 */ /* 0x000fe2000f8a08ff */
[----:B------:R-:W-:Y:S01]  /*41e0*/  IMAD R248, R4, UR8, RZ ;  /* 0x0000000804f87c24 */ /* 0x000fe2000f8e02ff */
[C---:B------:R-:W-:Y:S01]  /*41f0*/  LEA R4, P3, R9.reuse, UR16, 0x1 ;  /* 0x0000001009047c11 */ /* 0x040fe2000f8608ff */
[----:B------:R0:W-:Y:S01]  /*4200*/  STL [R1+0x20], R5 ;  /* 0x0000200501007387 */ /* 0x0001e20000100800 */
[----:B------:R-:W-:Y:S01]  /*4210*/  LEA.HI.X.SX32 R8, R8, UR17, 0x1, P5 ;  /* 0x0000001108087c11 */ /* 0x000fe2000a8f0eff */
[----:B------:R-:W-:Y:S01]  /*4220*/  ULDC UR8, c[0x0][0x23c] ;  /* 0x00008f0000087ab9 */ /* 0x000fe20000000800 */
[----:B------:R-:W-:Y:S01]  /*4230*/  LEA.HI.X.SX32 R9, R9, UR17, 0x1, P3 ;  /* 0x0000001109097c11 */ /* 0x000fe200098f0eff */
[----:B------:R1:W-:Y:S01]  /*4240*/  STL [R1+0x18], R7 ;  /* 0x0000180701007387 */ /* 0x0003e20000100800 */
[----:B------:R-:W-:Y:S01]  /*4250*/  IMAD R251, R251, UR8, RZ ;  /* 0x00000008fbfb7c24 */ /* 0x000fe2000f8e02ff */
[----:B------:R-:W-:-:S02]  /*4260*/  UIADD3.64 UR36, UR4, 0x80, URZ ;  /* 0x0000008004247897 */ /* 0x000fc4000fffe03f */
[----:B------:R2:W-:Y:S01]  /*4270*/  STL [R1+0x10], R4 ;  /* 0x0000100401007387 */ /* 0x0005e20000100800 */
[----:B------:R-:W-:Y:S01]  /*4280*/  UIADD3.64 UR32, UR4, 0x100, URZ ;  /* 0x0000010004207897 */ /* 0x000fe2000fffe03f */
[C---:B0-----:R-:W-:Y:S01]  /*4290*/  LEA R5, P2, R11.reuse, UR16, 0x1 ;  /* 0x000000100b057c11 */ /* 0x041fe2000f8408ff */
[----:B------:R-:W-:Y:S01]  /*42a0*/  UIADD3.64 UR28, UR4, 0x180, URZ ;  /* 0x00000180041c7897 */ /* 0x000fe2000fffe03f */
[----:B------:R-:W-:Y:S01]  /*42b0*/  SHF.R.S32.HI R252, RZ, 0x1f, R251 ;  /* 0x0000001ffffc7819 */ /* 0x000fe200000114fb */
[----:B------:R-:W-:Y:S01]  /*42c0*/  UIADD3.64 UR24, UR4, 0x200, URZ ;  /* 0x0000020004187897 */ /* 0x000fe2000fffe03f */
[C---:B-1----:R-:W-:Y:S01]  /*42d0*/  LEA R7, P1, R12.reuse, UR16, 0x1 ;  /* 0x000000100c077c11 */ /* 0x042fe2000f8208ff */
[----:B------:R0:W-:Y:S01]  /*42e0*/  STL [R1+0x8], R5 ;  /* 0x0000080501007387 */ /* 0x0001e20000100800 */
[----:B------:R-:W-:Y:S01]  /*42f0*/  LEA.HI.X.SX32 R10, R11, UR17, 0x1, P2 ;  /* 0x000000110b0a7c11 */ /* 0x000fe200090f0eff */
[----:B------:R-:W-:Y:S01]  /*4300*/  UIADD3.64 UR20, UR4, 0x280, URZ ;  /* 0x0000028004147897 */ /* 0x000fe2000fffe03f */
[----:B--2---:R-:W-:Y:S01]  /*4310*/  LEA R4, P0, R13, UR16, 0x1 ;  /* 0x000000100d047c11 */ /* 0x004fe2000f8008ff */
[----:B------:R1:W-:Y:S01]  /*4320*/  STL [R1], R7 ;  /* 0x0000000701007387 */ /* 0x0003e20000100800 */
[----:B------:R-:W-:-:S02]  /*4330*/  LEA.HI.X.SX32 R11, R12, UR17, 0x1, P1 ;  /* 0x000000110c0b7c11 */ /* 0x000fc400088f0eff */
[----:B------:R-:W-:Y:S02]  /*4340*/  LEA.HI.X.SX32 R12, R13, UR17, 0x1, P0 ;  /* 0x000000110d0c7c11 */ /* 0x000fe400080f0eff */
[C---:B------:R-:W-:Y:S01]  /*4350*/  SHF.L.U64.HI R252, R251.reuse, 0x1, R252 ;  /* 0x00000001fbfc7819 */ /* 0x040fe200000102fc */
[----:B------:R-:W-:Y:S01]  /*4360*/  IMAD.SHL.U32 R251, R251, 0x2, RZ ;  /* 0x00000002fbfb7824 */ /* 0x000fe200078e00ff */
[C---:B0-----:R-:W-:Y:S02]  /*4370*/  LEA R5, P4, R15.reuse, UR16, 0x1 ;  /* 0x000000100f057c11 */ /* 0x041fe4000f8808ff */
[----:B-1----:R-:W-:Y:S02]  /*4380*/  LEA.HI.X.SX32 R7, R6, UR17, 0x1, P6 ;  /* 0x0000001106077c11 */ /* 0x002fe4000b0f0eff */
[C---:B------:R-:W-:Y:S02]  /*4390*/  LEA R6, P6, R16.reuse, UR16, 0x1 ;  /* 0x0000001010067c11 */ /* 0x040fe4000f8c08ff */
[----:B------:R-:W-:Y:S01]  /*43a0*/  LEA.HI.X.SX32 R13, R15, UR17, 0x1, P4 ;  /* 0x000000110f0d7c11 */ /* 0x000fe2000a0f0eff */
[----:B------:R0:W-:Y:S01]  /*43b0*/  STL [R1+0x24], R7 ;  /* 0x0000240701007387 */ /* 0x0001e20000100800 */
[----:B------:R-:W-:-:S03]  /*43c0*/  LEA.HI.X.SX32 R15, R16, UR17, 0x1, P6 ;  /* 0x00000011100f7c11 */ /* 0x000fc6000b0f0eff */
[----:B------:R1:W-:Y:S04]  /*43d0*/  STL [R1+0x1c], R8 ;  /* 0x00001c0801007387 */ /* 0x0003e80000100800 */
[----:B------:R2:W-:Y:S01]  /*43e0*/  STL [R1+0x14], R9 ;  /* 0x0000140901007387 */ /* 0x0005e20000100800 */
[----:B0-----:R-:W-:-:S03]  /*43f0*/  LEA R7, P5, R17, UR16, 0x1 ;  /* 0x0000001011077c11 */ /* 0x001fc6000f8a08ff */
[----:B------:R0:W-:Y:S01]  /*4400*/  STL [R1+0xc], R10 ;  /* 0x00000c0a01007387 */ /* 0x0001e20000100800 */
[----:B------:R-:W-:-:S03]  /*4410*/  LEA.HI.X.SX32 R16, R17, UR17, 0x1, P5 ;  /* 0x0000001111107c11 */ /* 0x000fc6000a8f0eff */
[----:B------:R3:W-:Y:S01]  /*4420*/  STL [R1+0x28], R11 ;  /* 0x0000280b01007387 */ /* 0x0007e20000100800 */
[C---:B-1----:R-:W-:Y:S02]  /*4430*/  LEA R8, P3, R18.reuse, UR16, 0x1 ;  /* 0x0000001012087c11 */ /* 0x042fe4000f8608ff */
[----:B--2---:R-:W-:Y:S01]  /*4440*/  LEA R9, P2, R19, UR16, 0x1 ;  /* 0x0000001013097c11 */ /* 0x004fe2000f8408ff */
[----:B------:R1:W-:Y:S01]  /*4450*/  STL [R1+0x2c], R12 ;  /* 0x00002c0c01007387 */ /* 0x0003e20000100800 */
[----:B------:R-:W-:Y:S02]  /*4460*/  LEA.HI.X.SX32 R17, R18, UR17, 0x1, P3 ;  /* 0x0000001112117c11 */ /* 0x000fe400098f0eff */
[----:B0-----:R-:W-:Y:S01]  /*4470*/  LEA R10, P1, R20, UR16, 0x1 ;  /* 0x00000010140a7c11 */ /* 0x001fe2000f8208ff */
[----:B------:R0:W-:Y:S01]  /*4480*/  STL [R1+0x30], R13 ;  /* 0x0000300d01007387 */ /* 0x0001e20000100800 */
[----:B---3--:R-:W-:-:S03]  /*4490*/  LEA R11, P0, R21, UR16, 0x1 ;  /* 0x00000010150b7c11 */ /* 0x008fc6000f8008ff */
[----:B------:R2:W-:Y:S01]  /*44a0*/  STL [R1+0x34], R15 ;  /* 0x0000340f01007387 */ /* 0x0005e20000100800 */
[----:B-1----:R-:W-:-:S03]  /*44b0*/  LEA R12, P4, R22, UR16, 0x1 ;  /* 0x00000010160c7c11 */ /* 0x002fc6000f8808ff */
[----:B------:R1:W-:Y:S01]  /*44c0*/  STL [R1+0x38], R16 ;  /* 0x0000381001007387 */ /* 0x0003e20000100800 */
[----:B0-----:R-:W-:Y:S02]  /*44d0*/  LEA R13, P6, R23, UR16, 0x1 ;  /* 0x00000010170d7c11 */ /* 0x001fe4000f8c08ff */
[----:B--2---:R-:W-:Y:S02]  /*44e0*/  LEA R15, P5, R24, UR16, 0x1 ;  /* 0x00000010180f7c11 */ /* 0x004fe4000f8a08ff */
[----:B-1----:R-:W-:-:S03]  /*44f0*/  LEA R16, P3, R25, UR16, 0x1 ;  /* 0x0000001019107c11 */ /* 0x002fc6000f8608ff */
[----:B------:R0:W-:Y:S04]  /*4500*/  STL [R1+0x4], R15 ;  /* 0x0000040f01007387 */ /* 0x0001e80000100800 */
[----:B------:R1:W-:Y:S04]  /*4510*/  STL [R1+0x3c], R17 ;  /* 0x00003c1101007387 */ /* 0x0003e80000100800 */
[----:B------:R2:W-:Y:S01]  /*4520*/  STL [R1+0x114], R16 ;  /* 0x0001141001007387 */ /* 0x0005e20000100800 */
[----:B0-----:R-:W-:Y:S02]  /*4530*/  LEA.HI.X.SX32 R15, R19, UR17, 0x1, P2 ;  /* 0x00000011130f7c11 */ /* 0x001fe400090f0eff */
[----:B-1----:R-:W-:-:S03]  /*4540*/  LEA R17, P2, R26, UR16, 0x1 ;  /* 0x000000101a117c11 */ /* 0x002fc6000f8408ff */
[----:B------:R0:W-:Y:S01]  /*4550*/  STL [R1+0x40], R15 ;  /* 0x0000400f01007387 */ /* 0x0001e20000100800 */
[----:B--2---:R-:W-:-:S03]  /*4560*/  LEA.HI.X.SX32 R16, R20, UR17, 0x1, P1 ;  /* 0x0000001114107c11 */ /* 0x004fc600088f0eff */
[----:B------:R1:W-:Y:S04]  /*4570*/  STL [R1+0x118], R17 ;  /* 0x0001181101007387 */ /* 0x0003e80000100800 */
[----:B------:R2:W-:Y:S01]  /*4580*/  STL [R1+0x44], R16 ;  /* 0x0000441001007387 */ /* 0x0005e20000100800 */
[----:B0-----:R-:W-:Y:S02]  /*4590*/  LEA R15, P1, R27, UR16, 0x1 ;  /* 0x000000101b0f7c11 */ /* 0x001fe4000f8208ff */
[----:B-1----:R-:W-:-:S03]  /*45a0*/  LEA.HI.X.SX32 R17, R21, UR17, 0x1, P0 ;  /* 0x0000001115117c11 */ /* 0x002fc600080f0eff */
[----:B------:R0:W-:Y:S01]  /*45b0*/  STL [R1+0x11c], R15 ;  /* 0x00011c0f01007387 */ /* 0x0001e20000100800 */
[----:B--2---:R-:W-:-:S03]  /*45c0*/  LEA R16, P0, R28, UR16, 0x1 ;  /* 0x000000101c107c11 */ /* 0x004fc6000f8008ff */
        /* <DEDUP_REMOVED lines=15> */
[----:B------:R-:W-:Y:S02]  /*46c0*/  CS2R R24, SRZ ;  /* 0x0000000000187805 */ /* 0x000fe4000001ff00 */
[----:B-1----:R-:W-:Y:S01]  /*46d0*/  LEA R17, P3, R32, UR16, 0x1 ;  /* 0x0000001020117c11 */ /* 0x002fe2000f8608ff */
[----:B------:R0:W-:Y:S01]  /*46e0*/  STL [R1+0x58], R15 ;  /* 0x0000580f01007387 */ /* 0x0001e20000100800 */
[----:B--2---:R-:W-:-:S03]  /*46f0*/  LEA.HI.X.SX32 R16, R26, UR17, 0x1, P2 ;  /* 0x000000111a107c11 */ /* 0x004fc600090f0eff */
[----:B------:R1:W-:Y:S04]  /*4700*/  STL [R1+0x130], R17 ;  /* 0x0001301101007387 */ /* 0x0003e80000100800 */
[----:B------:R2:W-:Y:S01]  /*4710*/  STL [R1+0x5c], R16 ;  /* 0x00005c1001007387 */ /* 0x0005e20000100800 */
[----:B0-----:R-:W-:Y:S02]  /*4720*/  LEA R15, P2, R33, UR16, 0x1 ;  /* 0x00000010210f7c11 */ /* 0x001fe4000f8408ff */
[----:B-1----:R-:W-:-:S03]  /*4730*/  LEA.HI.X.SX32 R17, R27, UR17, 0x1, P1 ;  /* 0x000000111b117c11 */ /* 0x002fc600088f0eff */
[----:B------:R0:W-:Y:S01]  /*4740*/  STL [R1+0x134], R15 ;  /* 0x0001340f01007387 */ /* 0x0001e20000100800 */
[----:B------:R-:W-:Y:S02]  /*4750*/  CS2R R26, SRZ ;  /* 0x00000000001a7805 */ /* 0x000fe4000001ff00 */
[----:B--2---:R-:W-:Y:S01]  /*4760*/  LEA R16, P1, R34, UR16, 0x1 ;  /* 0x0000001022107c11 */ /* 0x004fe2000f8208ff */
[----:B------:R1:W-:Y:S04]  /*4770*/  STL [R1+0x60], R17 ;  /* 0x0000601101007387 */ /* 0x0003e80000100800 */
[----:B------:R2:W-:Y:S01]  /*4780*/  STL [R1+0x138], R16 ;  /* 0x0001381001007387 */ /* 0x0005e20000100800 */
[----:B0-----:R-:W-:Y:S02]  /*4790*/  LEA.HI.X.SX32 R15, R28, UR17, 0x1, P0 ;  /* 0x000000111c0f7c11 */ /* 0x001fe400080f0eff */
[----:B-1----:R-:W-:-:S03]  /*47a0*/  LEA R17, P0, R35, UR16, 0x1 ;  /* 0x0000001023117c11 */ /* 0x002fc6000f8008ff */
[----:B------:R0:W-:Y:S01]  /*47b0*/  STL [R1+0x64], R15 ;  /* 0x0000640f01007387 */ /* 0x0001e20000100800 */
[----:B--2---:R-:W-:-:S03]  /*47c0*/  LEA.HI.X.SX32 R16, R29, UR17, 0x1, P4 ;  /* 0x000000111d107c11 */ /* 0x004fc6000a0f0eff */
[----:B------:R1:W-:Y:S01]  /*47d0*/  STL [R1+0x13c], R17 ;  /* 0x00013c1101007387 */ /* 0x0003e20000100800 */
[----:B------:R-:W-:-:S03]  /*47e0*/  CS2R R28, SRZ ;  /* 0x00000000001c7805 */ /* 0x000fc6000001ff00 */
        /* <DEDUP_REMOVED lines=76> */
[----:B------:R-:W-:-:S02]  /*4cb0*/  CS2R R46, SRZ ;  /* 0x00000000002e7805 */ /* 0x000fc4000001ff00 */
[----:B-1----:R-:W-:Y:S01]  /*4cc0*/  LEA R17, P3, R60, UR16, 0x1 ;  /* 0x000000103c117c11 */ /* 0x002fe2000f8608ff */
        /* <DEDUP_REMOVED lines=99> */
[----:B------:R-:W-:Y:S02]  /*5300*/  LEA.HI.X.SX32 R248, R248, UR17, 0x1, P6 ;  /* 0x00000011f8f87c11 */ /* 0x000fe4000b0f0eff */
[----:B--2---:R-:W-:Y:S01]  /*5310*/  LEA.HI.X.SX32 R16, R88, UR17, 0x1, P3 ;  /* 0x0000001158107c11 */ /* 0x004fe200098f0eff */
[----:B------:R1:W-:Y:S01]  /*5320*/  STL [R1+0xfc], R17 ;  /* 0x0000fc1101007387 */ /* 0x0003e20000100800 */
[----:B------:R-:W-:-:S03]  /*5330*/  CS2R R88, SRZ ;  /* 0x0000000000587805 */ /* 0x000fc6000001ff00 */
[----:B------:R2:W-:Y:S01]  /*5340*/  STL [R1+0x100], R16 ;  /* 0x0001001001007387 */ /* 0x0005e20000100800 */
[----:B0-----:R-:W-:Y:S02]  /*5350*/  LEA.HI.X.SX32 R15, R90, UR17, 0x1, P2 ;  /* 0x000000115a0f7c11 */ /* 0x001fe400090f0eff */
[----:B------:R-:W-:Y:S02]  /*5360*/  CS2R R90, SRZ ;  /* 0x00000000005a7805 */ /* 0x000fe4000001ff00 */
[----:B-1----:R-:W-:Y:S01]  /*5370*/  LEA.HI.X.SX32 R17, R92, UR17, 0x1, P1 ;  /* 0x000000115c117c11 */ /* 0x002fe200088f0eff */
[----:B------:R0:W-:Y:S01]  /*5380*/  STL [R1+0x104], R15 ;  /* 0x0001040f01007387 */ /* 0x0001e20000100800 */
[----:B------:R-:W-:Y:S02]  /*5390*/  CS2R R92, SRZ ;  /* 0x00000000005c7805 */ /* 0x000fe4000001ff00 */
[----:B--2---:R-:W-:Y:S01]  /*53a0*/  LEA.HI.X.SX32 R16, R94, UR17, 0x1, P0 ;  /* 0x000000115e107c11 */ /* 0x004fe200080f0eff */
[----:B------:R1:W-:Y:S01]  /*53b0*/  STL [R1+0x108], R17 ;  /* 0x0001081101007387 */ /* 0x0003e20000100800 */
[----:B------:R-:W-:-:S03]  /*53c0*/  CS2R R94, SRZ ;  /* 0x00000000005e7805 */ /* 0x000fc6000001ff00 */
[----:B------:R1:W-:Y:S01]  /*53d0*/  STL [R1+0x10c], R16 ;  /* 0x00010c1001007387 */ /* 0x0003e20000100800 */
[----:B0-----:R-:W-:Y:S02]  /*53e0*/  LEA.HI.X.SX32 R15, R96, UR17, 0x1, P4 ;  /* 0x00000011600f7c11 */ /* 0x001fe4000a0f0eff */
[----:B------:R-:W-:Y:S01]  /*53f0*/  CS2R R96, SRZ ;  /* 0x0000000000607805 */ /* 0x000fe2000001ff00 */
[----:B------:R-:W-:Y:S02]  /*5400*/  UIADD3.64 UR16, UR4, 0x300, URZ ;  /* 0x0000030004107897 */ /* 0x000fe4000fffe03f */
[----:B------:R1:W-:Y:S04]  /*5410*/  STL [R1+0x110], R15 ;  /* 0x0001100f01007387 */ /* 0x0003e80000100800 */
[----:B------:R1:W-:Y:S06]  /*5420*/  STL [R1+0x1d4], R14 ;  /* 0x0001d40e01007387 */ /* 0x0003ec0000100800 */
.L_x_1:
[----:B-1----:R-:W0:Y:S01]  /*5430*/  LDC R14, c[0x0][0x238] ;  /* 0x00008e00ff0e7b82 */ /* 0x002e220000000800 */
[----:B-----5:R1:W-:Y:S01]  /*5440*/  STL [R1+0x1dc], R0 ;  /* 0x0001dc0001007387 */ /* 0x0203e20000100800 */
[C---:B------:R-:W-:Y:S02]  /*5450*/  ISETP.GT.AND P0, PT, R250.reuse, 0x2, PT ;  /* 0x00000002fa00780c */ /* 0x040fe40003f04270 */
[----:B------:R-:W-:Y:S01]  /*5460*/  PRMT R170, RZ, 0x7610, R170 ;  /* 0x00007610ffaa7816 */ /* 0x000fe200000000aa */
[----:B------:R-:W2:Y:S01]  /*5470*/  LDL R216, [R1+0x4] ;  /* 0x0000040001d87983 */ /* 0x000ea20000100800 */
[C---:B------:R-:W-:Y:S02]  /*5480*/  ISETP.GT.AND P1, PT, R250.reuse, 0x3, PT ;  /* 0x00000003fa00780c */ /* 0x040fe40003f24270 */
[----:B------:R-:W3:Y:S01]  /*5490*/  LDC R22, c[0x0][0x238] ;  /* 0x00008e00ff167b82 */ /* 0x000ee20000000800 */
[----:B------:R-:W-:Y:S02]  /*54a0*/  PRMT R159, RZ, 0x7610, R159 ;  /* 0x00007610ff9f7816 */ /* 0x000fe4000000009f */
[----:B------:R-:W-:-:S02]  /*54b0*/  ISETP.GT.AND P2, PT, R250, 0x4, PT ;  /* 0x00000004fa00780c */ /* 0x000fc40003f44270 */
[----:B------:R-:W-:-:S03]  /*54c0*/  PRMT R182, RZ, 0x7610, R182 ;  /* 0x00007610ffb67816 */ /* 0x000fc600000000b6 */
[----:B-1----:R-:W1:Y:S01]  /*54d0*/  LDC R0, c[0x0][0x238] ;  /* 0x00008e00ff007b82 */ /* 0x002e620000000800 */
[----:B0-----:R-:W-:-:S07]  /*54e0*/  IMAD.SHL.U32 R14, R14, 0x2, RZ ;  /* 0x000000020e0e7824 */ /* 0x001fce00078e00ff */
[----:B------:R-:W0:Y:S01]  /*54f0*/  LDC R16, c[0x0][0x238] ;  /* 0x00008e00ff107b82 */ /* 0x000e220000000800 */
[----:B------:R-:W-:-:S05]  /*5500*/  IMAD.WIDE R14, R14, 0x2, R2 ;  /* 0x000000020e0e7825 */ /* 0x000fca00078e0202 */
[----:B------:R4:W2:Y:S01]  /*5510*/  @P0 LDG.E.U16 R170, desc[UR14][R14.64] ;  /* 0x0000000e0eaa0981 */ /* 0x0008a2000c1e1500 */
[----:B------:R-:W-:Y:S01]  /*5520*/  ISETP.GT.AND P0, PT, R250, 0x5, PT ;  /* 0x00000005fa00780c */ /* 0x000fe20003f04270 */
[----:B---3--:R-:W-:Y:S01]  /*5530*/  IMAD R22, R22, 0x5, RZ ;  /* 0x0000000516167824 */ /* 0x008fe200078e02ff */
[----:B------:R-:W-:Y:S01]  /*5540*/  PRMT R202, RZ, 0x7610, R202 ;  /* 0x00007610ffca7816 */ /* 0x000fe200000000ca */
[----:B------:R-:W3:Y:S01]  /*5550*/  LDC R153, c[0x0][0x238] ;  /* 0x00008e00ff997b82 */ /* 0x000ee20000000800 */
[----:B-1----:R-:W-:Y:S02]  /*5560*/  IMAD R0, R0, 0xa, RZ ;  /* 0x0000000a00007824 */ /* 0x002fe400078e02ff */
[----:B----4-:R-:W-:-:S05]  /*5570*/  IMAD.WIDE R14, R22, 0x2, R2 ;  /* 0x00000002160e7825 */ /* 0x010fca00078e0202 */
[----:B------:R-:W1:Y:S02]  /*5580*/  LDC R152, c[0x0][0x238] ;  /* 0x00008e00ff987b82 */ /* 0x000e640000000800 */
[----:B------:R4:W2:Y:S01]  /*5590*/  @P0 LDG.E.U16 R202, desc[UR14][R14.64] ;  /* 0x0000000e0eca0981 */ /* 0x0008a2000c1e1500 */
[----:B0-----:R-:W-:Y:S01]  /*55a0*/  IMAD R16, R16, 0x3, RZ ;  /* 0x0000000310107824 */ /* 0x001fe200078e02ff */
[----:B------:R-:W-:-:S03]  /*55b0*/  ISETP.GT.AND P4, PT, R250, 0x9, PT ;  /* 0x00000009fa00780c */ /* 0x000fc60003f84270 */
[----:B------:R-:W-:Y:S01]  /*55c0*/  IMAD.WIDE R16, R16, 0x2, R2 ;  /* 0x0000000210107825 */ /* 0x000fe200078e0202 */
[----:B------:R-:W-:Y:S01]  /*55d0*/  PRMT R160, RZ, 0x7610, R160 ;  /* 0x00007610ffa07816 */ /* 0x000fe200000000a0 */
[----:B------:R-:W0:Y:S02]  /*55e0*/  LDC R162, c[0x0][0x238] ;  /* 0x00008e00ffa27b82 */ /* 0x000e240000000800 */
[----:B----4-:R-:W-:Y:S01]  /*55f0*/  IMAD.WIDE R14, R0, 0x2, R2 ;  /* 0x00000002000e7825 */ /* 0x010fe200078e0202 */
[----:B------:R4:W2:Y:S05]  /*5600*/  @P1 LDG.E.U16 R159, desc[UR14][R16.64] ;  /* 0x0000000e109f1981 */ /* 0x0008aa000c1e1500 */
[----:B------:R-:W0:Y:S01]  /*5610*/  LDC R0, c[0x0][0x238] ;  /* 0x00008e00ff007b82 */ /* 0x000e220000000800 */
[----:B---3--:R-:W-:-:S02]  /*5620*/  IMAD R153, R153, 0x6, RZ ;  /* 0x0000000699997824 */ /* 0x008fc400078e02ff */
[----:B-1----:R-:W-:Y:S02]  /*5630*/  IMAD R152, R152, 0x9, RZ ;  /* 0x0000000998987824 */ /* 0x002fe400078e02ff */
[----:B----4-:R-:W-:-:S03]  /*5640*/  IMAD.WIDE R16, R153, 0x2, R2 ;  /* 0x0000000299107825 */ /* 0x010fc600078e0202 */
[----:B------:R-:W1:Y:S01]  /*5650*/  LDC R18, c[0x0][0x238] ;  /* 0x00008e00ff127b82 */ /* 0x000e620000000800 */
[----:B------:R-:W-:-:S05]  /*5660*/  IMAD.WIDE R152, R152, 0x2, R2 ;  /* 0x0000000298987825 */ /* 0x000fca00078e0202 */
[----:B------:R3:W4:Y:S02]  /*5670*/  @P4 LDG.E.U16 R160, desc[UR14][R152.64] ;  /* 0x0000000e98a04981 */ /* 0x000724000c1e1500 */
[----:B------:R-:W1:Y:S01]  /*5680*/  LDC R23, c[0x0][0x238] ;  /* 0x00008e00ff177b82 */ /* 0x000e620000000800 */
[----:B0-----:R-:W-:-:S07]  /*5690*/  IMAD R0, R0, 0xe, RZ ;  /* 0x0000000e00007824 */ /* 0x001fce00078e02ff */
[----:B------:R-:W0:Y:S01]  /*56a0*/  LDC R22, c[0x0][0x238] ;  /* 0x00008e00ff167b82 */ /* 0x000e220000000800 */
[----:B---3--:R-:W-:Y:S01]  /*56b0*/  IMAD.WIDE R152, R0, 0x2, R2 ;  /* 0x0000000200987825 */ /* 0x008fe200078e0202 */
[C---:B------:R-:W-:Y:S02]  /*56c0*/  ISETP.GT.AND P1, PT, R250.reuse, 0x6, PT ;  /* 0x00000006fa00780c */ /* 0x040fe40003f24270 */
[----:B------:R-:W-:Y:S02]  /*56d0*/  ISETP.GT.AND P0, PT, R250, 0xa, PT ;  /* 0x0000000afa00780c */ /* 0x000fe40003f04270 */
[----:B------:R-:W-:Y:S02]  /*56e0*/  PRMT R194, RZ, 0x7610, R194 ;  /* 0x00007610ffc27816 */ /* 0x000fe400000000c2 */
[----:B------:R-:W3:Y:S01]  /*56f0*/  LDC R0, c[0x0][0x238] ;  /* 0x00008e00ff007b82 */ /* 0x000ee20000000800 */
[----:B------:R-:W-:Y:S01]  /*5700*/  PRMT R169, RZ, 0x7610, R169 ;  /* 0x00007610ffa97816 */ /* 0x000fe200000000a9 */
[----:B------:R-:W-:-:S02]  /*5710*/  IMAD R162, R162, 0xb, RZ ;  /* 0x0000000ba2a27824 */ /* 0x000fc400078e02ff */
[----:B-1----:R-:W-:-:S04]  /*5720*/  IMAD.SHL.U32 R18, R18, 0x4, RZ ;  /* 0x0000000412127824 */ /* 0x002fc800078e00ff */
[----:B------:R-:W1:Y:S01]  /*5730*/  LDC R154, c[0x0][0x238] ;  /* 0x00008e00ff9a7b82 */ /* 0x000e620000000800 */
[----:B------:R0:W4:Y:S01]  /*5740*/  @P1 LDG.E.U16 R194, desc[UR14][R16.64] ;  /* 0x0000000e10c21981 */ /* 0x000122000c1e1500 */
[----:B------:R-:W-:Y:S01]  /*5750*/  ISETP.GT.AND P3, PT, R250, 0x8, PT ;  /* 0x00000008fa00780c */ /* 0x000fe20003f64270 */
[----:B------:R-:W-:Y:S02]  /*5760*/  IMAD.WIDE R18, R18, 0x2, R2 ;  /* 0x0000000212127825 */ /* 0x000fe400078e0202 */
[----:B------:R3:W4:Y:S02]  /*5770*/  @P0 LDG.E.U16 R169, desc[UR14][R14.64] ;  /* 0x0000000e0ea90981 */ /* 0x000724000c1e1500 */
[----:B------:R-:W-:Y:S01]  /*5780*/  IMAD R23, R23, 0x7, RZ ;  /* 0x0000000717177824 */ /* 0x000fe200078e02ff */
[----:B------:R-:W-:Y:S01]  /*5790*/  PRMT R21, RZ, 0x7610, R21 ;  /* 0x00007610ff157816 */ /* 0x000fe20000000015 */
[----:B0-----:R-:W-:Y:S01]  /*57a0*/  IMAD.SHL.U32 R22, R22, 0x8, RZ ;  /* 0x0000000816167824 */ /* 0x001fe200078e00ff */
[----:B------:R0:W4:Y:S01]  /*57b0*/  @P2 LDG.E.U16 R182, desc[UR14][R18.64] ;  /* 0x0000000e12b62981 */ /* 0x000122000c1e1500 */
[----:B------:R-:W-:Y:S01]  /*57c0*/  IMAD.WIDE R16, R162, 0x2, R2 ;  /* 0x00000002a2107825 */ /* 0x000fe200078e0202 */
[----:B------:R-:W-:Y:S01]  /*57d0*/  PRMT R201, RZ, 0x7610, R201 ;  /* 0x00007610ffc97816 */ /* 0x000fe200000000c9 */
[----:B------:R-:W1:Y:S02]  /*57e0*/  LDC R162, c[0x0][0x238] ;  /* 0x00008e00ffa27b82 */ /* 0x000e640000000800 */
[----:B---3--:R-:W-:-:S04]  /*57f0*/  IMAD R0, R0, 0xf, RZ ;  /* 0x0000000f00007824 */ /* 0x008fc800078e02ff */
[----:B------:R-:W-:Y:S01]  /*5800*/  IMAD.WIDE R14, R0, 0x2, R2 ;  /* 0x00000002000e7825 */ /* 0x000fe200078e0202 */
[----:B------:R-:W-:Y:S01]  /*5810*/  PRMT R213, RZ, 0x7610, R213 ;  /* 0x00007610ffd57816 */ /* 0x000fe200000000d5 */
[----:B------:R-:W3:Y:S02]  /*5820*/  LDC R0, c[0x0][0x238] ;  /* 0x00008e00ff007b82 */ /* 0x000ee40000000800 */
[----:B0-----:R-:W-:-:S04]  /*5830*/  IMAD.WIDE R18, R23, 0x2, R2 ;  /* 0x0000000217127825 */ /* 0x001fc800078e0202 */
[----:B------:R-:W-:Y:S01]  /*5840*/  IMAD.WIDE R22, R22, 0x2, R2 ;  /* 0x0000000216167825 */ /* 0x000fe200078e0202 */
[----:B------:R-:W-:Y:S01]  /*5850*/  PRMT R193, RZ, 0x7610, R193 ;  /* 0x00007610ffc17816 */ /* 0x000fe200000000c1 */
[----:B------:R-:W0:Y:S03]  /*5860*/  LDC R155, c[0x0][0x238] ;  /* 0x00008e00ff9b7b82 */ /* 0x000e260000000800 */
[----:B------:R3:W4:Y:S01]  /*5870*/  @P3 LDG.E.U16 R21, desc[UR14][R22.64] ;  /* 0x0000000e16153981 */ /* 0x000722000c1e1500 */
[----:B------:R-:W-:Y:S01]  /*5880*/  ISETP.GT.AND P3, PT, R250, 0xd, PT ;  /* 0x0000000dfa00780c */ /* 0x000fe20003f64270 */
[----:B-1----:R-:W-:Y:S02]  /*5890*/  IMAD R154, R154, 0xd, RZ ;  /* 0x0000000d9a9a7824 */ /* 0x002fe400078e02ff */
[----:B------:R-:W-:Y:S01]  /*58a0*/  IMAD.SHL.U32 R162, R162, 0x10, RZ ;  /* 0x00000010a2a27824 */ /* 0x000fe200078e00ff */
[----:B------:R-:W-:Y:S01]  /*58b0*/  PRMT R157, RZ, 0x7610, R157 ;  /* 0x00007610ff9d7816 */ /* 0x000fe2000000009d */
[----:B------:R-:W1:Y:S01]  /*58c0*/  LDC R172, c[0x0][0x238] ;  /* 0x00008e00ffac7b82 */ /* 0x000e620000000800 */
[----:B---3--:R-:W-:-:S04]  /*58d0*/  IMAD.WIDE R22, R154, 0x2, R2 ;  /* 0x000000029a167825 */ /* 0x008fc800078e0202 */
[----:B------:R-:W-:-:S03]  /*58e0*/  IMAD R0, R0, 0x13, RZ ;  /* 0x0000001300007824 */ /* 0x000fc600078e02ff */
[----:B------:R3:W4:Y:S01]  /*58f0*/  @P3 LDG.E.U16 R201, desc[UR14][R22.64] ;  /* 0x0000000e16c93981 */ /* 0x000722000c1e1500 */
[----:B------:R-:W-:Y:S01]  /*5900*/  ISETP.GT.AND P0, PT, R250, 0xf, PT ;  /* 0x0000000ffa00780c */ /* 0x000fe20003f04270 */
[----:B------:R-:W1:Y:S01]  /*5910*/  LDC R154, c[0x0][0x238] ;  /* 0x00008e00ff9a7b82 */ /* 0x000e620000000800 */
[----:B---3--:R-:W-:Y:S01]  /*5920*/  IMAD.WIDE R22, R162, 0x2, R2 ;  /* 0x00000002a2167825 */ /* 0x008fe200078e0202 */
[----:B------:R-:W-:-:S06]  /*5930*/  PRMT R184, RZ, 0x7610, R184 ;  /* 0x00007610ffb87816 */ /* 0x000fcc00000000b8 */
[----:B------:R-:W3:Y:S01]  /*5940*/  LDC R164, c[0x0][0x238] ;  /* 0x00008e00ffa47b82 */ /* 0x000ee20000000800 */
[----:B------:R-:W-:-:S03]  /*5950*/  IMAD.WIDE R162, R0, 0x2, R2 ;  /* 0x0000000200a27825 */ /* 0x000fc600078e0202 */
[----:B------:R0:W4:Y:S04]  /*5960*/  @P0 LDG.E.U16 R213, desc[UR14][R14.64] ;  /* 0x0000000e0ed50981 */ /* 0x000128000c1e1500 */
[----:B------:R-:W0:Y:S01]  /*5970*/  LDC R0, c[0x0][0x238] ;  /* 0x00008e00ff007b82 */ /* 0x000e220000000800 */
[----:B------:R-:W-:Y:S02]  /*5980*/  ISETP.GT.AND P4, PT, R250, 0xe, PT ;  /* 0x0000000efa00780c */ /* 0x000fe40003f84270 */
[----:B------:R-:W-:Y:S02]  /*5990*/  PRMT R212, RZ, 0x7610, R212 ;  /* 0x00007610ffd47816 */ /* 0x000fe400000000d4 */
[----:B------:R-:W-:Y:S02]  /*59a0*/  PRMT R158, RZ, 0x7610, R158 ;  /* 0x00007610ff9e7816 */ /* 0x000fe4000000009e */
[----:B------:R-:W-:Y:S01]  /*59b0*/  PRMT R161, RZ, 0x7610, R161 ;  /* 0x00007610ffa17816 */ /* 0x000fe200000000a1 */
[----:B------:R-:W3:Y:S06]  /*59c0*/  LDC R165, c[0x0][0x238] ;  /* 0x00008e00ffa57b82 */ /* 0x000eec0000000800 */
[----:B------:R-:W4:Y:S01]  /*59d0*/  @P4 LDG.E.U16 R193, desc[UR14][R152.64] ;  /* 0x0000000e98c14981 */ /* 0x000f22000c1e1500 */
[----:B------:R-:W-:Y:S01]  /*59e0*/  PRMT R200, RZ, 0x7610, R200 ;  /* 0x00007610ffc87816 */ /* 0x000fe200000000c8 */
[----:B------:R-:W2:Y:S01]  /*59f0*/  LDC R177, c[0x0][0x238] ;  /* 0x00008e00ffb17b82 */ /* 0x000ea20000000800 */
[----:B0-----:R-:W-:Y:S01]  /*5a00*/  IMAD R0, R0, 0x14, RZ ;  /* 0x0000001400007824 */ /* 0x001fe200078e02ff */
[----:B------:R-:W-:-:S06]  /*5a10*/  PRMT R204, RZ, 0x7610, R204 ;  /* 0x00007610ffcc7816 */ /* 0x000fcc00000000cc */
[----:B------:R-:W0:Y:S01]  /*5a20*/  LDC R186, c[0x0][0x238] ;  /* 0x00008e00ffba7b82 */ /* 0x000e220000000800 */
[----:B------:R-:W-:-:S07]  /*5a30*/  IMAD.WIDE R14, R0, 0x2, R2 ;  /* 0x00000002000e7825 */ /* 0x000fce00078e0202 */
[----:B------:R-:W1:Y:S01]  /*5a40*/  LDC R0, c[0x0][0x238] ;  /* 0x00008e00ff007b82 */ /* 0x000e620000000800 */
[----:B------:R-:W-:-:S13]  /*5a50*/  ISETP.GT.AND P4, PT, R250, 0x13, PT ;  /* 0x00000013fa00780c */ /* 0x000fda0003f84270 */
[----:B------:R3:W4:Y:S01]  /*5a60*/  @P4 LDG.E.U16 R157, desc[UR14][R162.64] ;  /* 0x0000000ea29d4981 */ /* 0x000722000c1e1500 */
[----:B-1----:R-:W-:-:S04]  /*5a70*/  IMAD R0, R0, 0x18, RZ ;  /* 0x0000001800007824 */ /* 0x002fc800078e02ff */
[----:B---3--:R-:W-:Y:S02]  /*5a80*/  IMAD.WIDE R162, R0, 0x2, R2 ;  /* 0x0000000200a27825 */ /* 0x008fe400078e0202 */
[----:B------:R-:W1:Y:S01]  /*5a90*/  LDC R0, c[0x0][0x238] ;  /* 0x00008e00ff007b82 */ /* 0x000e620000000800 */
[C---:B------:R-:W-:Y:S02]  /*5aa0*/  ISETP.GT.AND P0, PT, R250.reuse, 0x14, PT ;  /* 0x00000014fa00780c */ /* 0x040fe40003f04270 */
[C---:B------:R-:W-:Y:S02]  /*5ab0*/  ISETP.GT.AND P2, PT, R250.reuse, 0x7, PT ;  /* 0x00000007fa00780c */ /* 0x040fe40003f44270 */
[----:B------:R-:W-:-:S09]  /*5ac0*/  ISETP.GT.AND P1, PT, R250, 0xb, PT ;  /* 0x0000000bfa00780c */ /* 0x000fd20003f24270 */
[----:B------:R3:W4:Y:S01]  /*5ad0*/  @P0 LDG.E.U16 R184, desc[UR14][R14.64] ;  /* 0x0000000e0eb80981 */ /* 0x000722000c1e1500 */
[----:B------:R-:W-:Y:S01]  /*5ae0*/  IMAD R155, R155, 0xc, RZ ;  /* 0x0000000c9b9b7824 */ /* 0x000fe200078e02ff */
[----:B------:R-:W-:Y:S02]  /*5af0*/  ISETP.GT.AND P4, PT, R250, 0x18, PT ;  /* 0x00000018fa00780c */ /* 0x000fe40003f84270 */
[----:B------:R0:W4:Y:S04]  /*5b00*/  @P2 LDG.E.U16 R212, desc[UR14][R18.64] ;  /* 0x0000000e12d42981 */ /* 0x000128000c1e1500 */
[----:B------:R2:W4:Y:S01]  /*5b10*/  @P1 LDG.E.U16 R158, desc[UR14][R16.64] ;  /* 0x0000000e109e1981 */ /* 0x000522000c1e1500 */
[----:B-1----:R-:W-:-:S04]  /*5b20*/  IMAD R0, R0, 0x19, RZ ;  /* 0x0000001900007824 */ /* 0x002fc800078e02ff */
[--C-:B---3--:R-:W-:Y:S02]  /*5b30*/  IMAD.WIDE R14, R0, 0x2, R2.reuse ;  /* 0x00000002000e7825 */ /* 0x108fe400078e0202 */
[----:B------:R1:W3:Y:S01]  /*5b40*/  @P4 LDG.E.U16 R161, desc[UR14][R162.64] ;  /* 0x0000000ea2a14981 */ /* 0x0002e2000c1e1500 */
[----:B------:R-:W1:Y:S01]  /*5b50*/  LDC R0, c[0x0][0x238] ;  /* 0x00008e00ff007b82 */ /* 0x000e620000000800 */
[----:B------:R-:W-:Y:S01]  /*5b60*/  ISETP.GT.AND P1, PT, R250, 0x10, PT ;  /* 0x00000010fa00780c */ /* 0x000fe20003f24270 */
[----:B0-----:R-:W-:-:S06]  /*5b70*/  IMAD.WIDE R18, R155, 0x2, R2 ;  /* 0x000000029b127825 */ /* 0x001fcc00078e0202 */
[----:B------:R-:W0:Y:S01]  /*5b80*/  LDC R155, c[0x0][0x238] ;  /* 0x00008e00ff9b7b82 */ /* 0x000e220000000800 */
[----:B--2---:R-:W-:Y:S02]  /*5b90*/  PRMT R16, RZ, 0x7610, R16 ;  /* 0x00007610ff107816 */ /* 0x004fe40000000010 */
[----:B------:R-:W-:-:S04]  /*5ba0*/  ISETP.GT.AND P2, PT, R250, 0xc, PT ;  /* 0x0000000cfa00780c */ /* 0x000fc80003f44270 */
[----:B------:R2:W3:Y:S01]  /*5bb0*/  @P1 LDG.E.U16 R16, desc[UR14][R22.64] ;  /* 0x0000000e16101981 */ /* 0x0004e2000c1e1500 */
[----:B------:R-:W-:Y:S01]  /*5bc0*/  ISETP.GT.AND P1, PT, R250, 0x15, PT ;  /* 0x00000015fa00780c */ /* 0x000fe20003f24270 */
[----:B------:R-:W-:Y:S01]  /*5bd0*/  IMAD R172, R172, 0x15, RZ ;  /* 0x00000015acac7824 */ /* 0x000fe200078e02ff */
[----:B------:R-:W-:Y:S01]  /*5be0*/  ISETP.GT.AND P3, PT, R250, 0x12, PT ;  /* 0x00000012fa00780c */ /* 0x000fe20003f64270 */
[----:B------:R-:W-:Y:S01]  /*5bf0*/  IMAD R154, R154, 0x12, RZ ;  /* 0x000000129a9a7824 */ /* 0x000fe200078e02ff */
[----:B------:R-:W-:Y:S01]  /*5c00*/  PRMT R168, RZ, 0x7610, R168 ;  /* 0x00007610ffa87816 */ /* 0x000fe200000000a8 */
[----:B------:R-:W-:Y:S01]  /*5c10*/  IMAD R164, R164, 0x17, RZ ;  /* 0x00000017a4a47824 */ /* 0x000fe200078e02ff */
[----:B------:R-:W-:Y:S01]  /*5c20*/  PRMT R181, RZ, 0x7610, R181 ;  /* 0x00007610ffb57816 */ /* 0x000fe200000000b5 */
[----:B------:R-:W-:Y:S01]  /*5c30*/  IMAD R165, R165, 0x16, RZ ;  /* 0x00000016a5a57824 */ /* 0x000fe200078e02ff */
[----:B------:R0:W3:Y:S01]  /*5c40*/  @P2 LDG.E.U16 R204, desc[UR14][R18.64] ;  /* 0x0000000e12cc2981 */ /* 0x0000e2000c1e1500 */
[----:B-1----:R-:W-:Y:S01]  /*5c50*/  IMAD R0, R0, 0x1d, RZ ;  /* 0x0000001d00007824 */ /* 0x002fe200078e02ff */
[----:B------:R-:W-:Y:S01]  /*5c60*/  PRMT R192, RZ, 0x7610, R192 ;  /* 0x00007610ffc07816 */ /* 0x000fe200000000c0 */
[----:B------:R-:W1:Y:S02]  /*5c70*/  LDC R17, c[0x0][0x238] ;  /* 0x00008e00ff117b82 */ /* 0x000e640000000800 */
[----:B------:R-:W-:-:S06]  /*5c80*/  IMAD.WIDE R162, R0, 0x2, R2 ;  /* 0x0000000200a27825 */ /* 0x000fcc00078e0202 */
[----:B------:R-:W1:Y:S01]  /*5c90*/  LDC R0, c[0x0][0x238] ;  /* 0x00008e00ff007b82 */ /* 0x000e620000000800 */
[----:B--2---:R-:W-:-:S04]  /*5ca0*/  IMAD.WIDE R22, R172, 0x2, R2 ;  /* 0x00000002ac167825 */ /* 0x004fc800078e0202 */
[----:B0-----:R-:W-:Y:S01]  /*5cb0*/  IMAD R155, R155, 0x11, RZ ;  /* 0x000000119b9b7824 */ /* 0x001fe200078e02ff */
[----:B------:R-:W2:Y:S01]  /*5cc0*/  @P1 LDG.E.U16 R200, desc[UR14][R22.64] ;  /* 0x0000000e16c81981 */ /* 0x000ea2000c1e1500 */
[C---:B------:R-:W-:Y:S01]  /*5cd0*/  ISETP.GT.AND P1, PT, R250.reuse, 0x19, PT ;  /* 0x00000019fa00780c */ /* 0x040fe20003f24270 */
[----:B------:R-:W0:Y:S01]  /*5ce0*/  LDC R172, c[0x0][0x238] ;  /* 0x00008e00ffac7b82 */ /* 0x000e220000000800 */
[----:B------:R-:W-:Y:S01]  /*5cf0*/  ISETP.GT.AND P2, PT, R250, 0x11, PT ;  /* 0x00000011fa00780c */ /* 0x000fe20003f44270 */
[----:B------:R-:W-:-:S04]  /*5d00*/  IMAD.WIDE R152, R155, 0x2, R2 ;  /* 0x000000029b987825 */ /* 0x000fc800078e0202 */
[----:B------:R-:W-:Y:S01]  /*5d10*/  IMAD.WIDE R154, R154, 0x2, R2 ;  /* 0x000000029a9a7825 */ /* 0x000fe200078e0202 */
[----:B------:R-:W-:Y:S01]  /*5d20*/  PRMT R19, RZ, 0x7610, R19 ;  /* 0x00007610ff137816 */ /* 0x000fe20000000013 */
[----:B------:R-:W0:Y:S03]  /*5d30*/  LDC R18, c[0x0][0x238] ;  /* 0x00008e00ff127b82 */ /* 0x000e260000000800 */
[----:B------:R1:W2:Y:S04]  /*5d40*/  @P3 LDG.E.U16 R168, desc[UR14][R154.64] ;  /* 0x0000000e9aa83981 */ /* 0x0002a8000c1e1500 */
[----:B------:R1:W2:Y:S02]  /*5d50*/  @P1 LDG.E.U16 R181, desc[UR14][R14.64] ;  /* 0x0000000e0eb51981 */ /* 0x0002a4000c1e1500 */
[----:B-1----:R-:W-:-:S02]  /*5d60*/  IMAD R0, R0, 0x1e, RZ ;  /* 0x0000001e00007824 */ /* 0x002fc400078e02ff */
[----:B------:R1:W2:Y:S01]  /*5d70*/  @P2 LDG.E.U16 R19, desc[UR14][R152.64] ;  /* 0x0000000e98132981 */ /* 0x0002a2000c1e1500 */
[--C-:B------:R-:W-:Y:S02]  /*5d80*/  IMAD.WIDE R154, R164, 0x2, R2.reuse ;  /* 0x00000002a49a7825 */ /* 0x100fe400078e0202 */
[----:B------:R-:W0:Y:S01]  /*5d90*/  LDC R164, c[0x0][0x238] ;  /* 0x00008e00ffa47b82 */ /* 0x000e220000000800 */
[----:B------:R-:W-:Y:S01]  /*5da0*/  ISETP.GT.AND P2, PT, R250, 0x16, PT ;  /* 0x00000016fa00780c */ /* 0x000fe20003f44270 */
[----:B------:R-:W-:-:S06]  /*5db0*/  IMAD.WIDE R14, R0, 0x2, R2 ;  /* 0x00000002000e7825 */ /* 0x000fcc00078e0202 */
[----:B------:R-:W0:Y:S01]  /*5dc0*/  LDC R0, c[0x0][0x238] ;  /* 0x00008e00ff007b82 */ /* 0x000e220000000800 */
[----:B-1----:R-:W-:-:S05]  /*5dd0*/  IMAD.WIDE R152, R165, 0x2, R2 ;  /* 0x00000002a5987825 */ /* 0x002fca00078e0202 */
[----:B------:R-:W2:Y:S01]  /*5de0*/  @P2 LDG.E.U16 R192, desc[UR14][R152.64] ;  /* 0x0000000e98c02981 */ /* 0x000ea2000c1e1500 */
[----:B------:R-:W-:Y:S02]  /*5df0*/  ISETP.GT.AND P2, PT, R250, 0x1a, PT ;  /* 0x0000001afa00780c */ /* 0x000fe40003f44270 */
[----:B------:R-:W-:Y:S01]  /*5e00*/  PRMT R167, RZ, 0x7610, R167 ;  /* 0x00007610ffa77816 */ /* 0x000fe200000000a7 */
[----:B0-----:R-:W-:Y:S01]  /*5e10*/  IMAD R172, R172, 0x1f, RZ ;  /* 0x0000001facac7824 */ /* 0x001fe200078e02ff */
[----:B------:R-:W-:Y:S01]  /*5e20*/  PRMT R215, RZ, 0x7610, R215 ;  /* 0x00007610ffd77816 */ /* 0x000fe200000000d7 */
[----:B------:R-:W0:Y:S01]  /*5e30*/  LDC R165, c[0x0][0x238] ;  /* 0x00008e00ffa57b82 */ /* 0x000e220000000800 */
[----:B------:R-:W-:-:S04]  /*5e40*/  IMAD R164, R164, 0x1a, RZ ;  /* 0x0000001aa4a47824 */ /* 0x000fc800078e02ff */
[--C-:B------:R-:W-:Y:S01]  /*5e50*/  IMAD.WIDE R22, R164, 0x2, R2.reuse ;  /* 0x00000002a4167825 */ /* 0x100fe200078e0202 */
[----:B------:R-:W-:Y:S02]  /*5e60*/  ISETP.GT.AND P3, PT, R250, 0x17, PT ;  /* 0x00000017fa00780c */ /* 0x000fe40003f64270 */
[----:B------:R-:W1:Y:S01]  /*5e70*/  LDC R164, c[0x0][0x238] ;  /* 0x00008e00ffa47b82 */ /* 0x000e620000000800 */
[----:B------:R-:W-:Y:S01]  /*5e80*/  IMAD R0, R0, 0x22, RZ ;  /* 0x0000002200007824 */ /* 0x000fe200078e02ff */
[----:B------:R0:W2:Y:S02]  /*5e90*/  @P2 LDG.E.U16 R167, desc[UR14][R22.64] ;  /* 0x0000000e16a72981 */ /* 0x0000a4000c1e1500 */
[----:B0-----:R-:W-:-:S04]  /*5ea0*/  IMAD.WIDE R22, R172, 0x2, R2 ;  /* 0x00000002ac167825 */ /* 0x001fc800078e0202 */
[----:B------:R-:W-:Y:S02]  /*5eb0*/  IMAD.WIDE R172, R0, 0x2, R2 ;  /* 0x0000000200ac7825 */ /* 0x000fe400078e0202 */
[----:B------:R-:W0:Y:S01]  /*5ec0*/  LDC R0, c[0x0][0x238] ;  /* 0x00008e00ff007b82 */ /* 0x000e220000000800 */
[C---:B------:R-:W-:Y:S02]  /*5ed0*/  ISETP.GT.AND P2, PT, R250.reuse, 0x1f, PT ;  /* 0x0000001ffa00780c */ /* 0x040fe40003f44270 */
[----:B------:R-:W-:Y:S02]  /*5ee0*/  ISETP.GT.AND P1, PT, R250, 0x1e, PT ;  /* 0x0000001efa00780c */ /* 0x000fe40003f24270 */
[----:B------:R-:W-:Y:S01]  /*5ef0*/  PRMT R214, RZ, 0x7610, R214 ;  /* 0x00007610ffd67816 */ /* 0x000fe200000000d6 */
[----:B------:R-:W-:Y:S01]  /*5f00*/  IMAD R18, R18, 0x1b, RZ ;  /* 0x0000001b12127824 */ /* 0x000fe200078e02ff */
[----:B------:R-:W-:Y:S02]  /*5f10*/  PRMT R208, RZ, 0x7610, R208 ;  /* 0x00007610ffd07816 */ /* 0x000fe400000000d0 */
[----:B------:R-:W-:-:S02]  /*5f20*/  ISETP.GT.AND P5, PT, R250, 0x1d, PT ;  /* 0x0000001dfa00780c */ /* 0x000fc40003fa4270 */
[----:B------:R-:W2:Y:S04]  /*5f30*/  @P3 LDG.E.U16 R214, desc[UR14][R154.64] ;  /* 0x0000000e9ad63981 */ /* 0x000ea8000c1e1500 */
[----:B------:R0:W2:Y:S02]  /*5f40*/  @P2 LDG.E.U16 R215, desc[UR14][R22.64] ;  /* 0x0000000e16d72981 */ /* 0x0000a4000c1e1500 */
[----:B0-----:R-:W-:Y:S02]  /*5f50*/  IMAD R0, R0, 0x24, RZ ;  /* 0x0000002400007824 */ /* 0x001fe400078e02ff */
[----:B------:R0:W2:Y:S02]  /*5f60*/  @P1 LDG.E.U16 R208, desc[UR14][R14.64] ;  /* 0x0000000e0ed01981 */ /* 0x0000a4000c1e1500 */
[----:B------:R-:W-:-:S02]  /*5f70*/  IMAD.WIDE R22, R0, 0x2, R2 ;  /* 0x0000000200167825 */ /* 0x000fc400078e0202 */
[----:B------:R-:W1:Y:S01]  /*5f80*/  LDC R0, c[0x0][0x238] ;  /* 0x00008e00ff007b82 */ /* 0x000e620000000800 */
[----:B------:R-:W-:Y:S01]  /*5f90*/  ISETP.GT.AND P3, PT, R250, 0x1b, PT ;  /* 0x0000001bfa00780c */ /* 0x000fe20003f64270 */
[----:B------:R-:W-:Y:S01]  /*5fa0*/  IMAD.WIDE R152, R18, 0x2, R2 ;  /* 0x0000000212987825 */ /* 0x000fe200078e0202 */
[C---:B------:R-:W-:Y:S02]  /*5fb0*/  ISETP.GT.AND P1, PT, R250.reuse, 0x23, PT ;  /* 0x00000023fa00780c */ /* 0x040fe40003f24270 */
[----:B------:R-:W-:-:S03]  /*5fc0*/  ISETP.GT.AND P0, PT, R250, RZ, PT ;  /* 0x000000fffa00720c */ /* 0x000fc60003f04270 */
[----:B------:R-:W4:Y:S01]  /*5fd0*/  LDC R18, c[0x0][0x238] ;  /* 0x00008e00ff127b82 */ /* 0x000f220000000800 */
[----:B------:R-:W-:Y:S01]  /*5fe0*/  PRMT R199, RZ, 0x7610, R199 ;  /* 0x00007610ffc77816 */ /* 0x000fe200000000c7 */
[----:B------:R-:W-:Y:S01]  /*5ff0*/  IMAD R177, R177, 0x23, RZ ;  /* 0x00000023b1b17824 */ /* 0x000fe200078e02ff */
[C---:B------:R-:W-:Y:S02]  /*6000*/  ISETP.GT.AND P4, PT, R250.reuse, 0x1c, PT ;  /* 0x0000001cfa00780c */ /* 0x040fe40003f84270 */
[----:B------:R-:W-:Y:S01]  /*6010*/  PRMT R156, RZ, 0x7610, R156 ;  /* 0x00007610ff9c7816 */ /* 0x000fe2000000009c */
[----:B------:R-:W-:Y:S01]  /*6020*/  IMAD R17, R17, 0x1c, RZ ;  /* 0x0000001c11117824 */ /* 0x000fe200078e02ff */
[----:B------:R-:W-:Y:S01]  /*6030*/  PRMT R180, RZ, 0x7610, R180 ;  /* 0x00007610ffb47816 */ /* 0x000fe200000000b4 */
[----:B------:R0:W2:Y:S02]  /*6040*/  @P5 LDG.E.U16 R199, desc[UR14][R162.64] ;  /* 0x0000000ea2c75981 */ /* 0x0000a4000c1e1500 */
[----:B0-----:R-:W-:Y:S01]  /*6050*/  IMAD.WIDE R14, R177, 0x2, R2 ;  /* 0x00000002b10e7825 */ /* 0x001fe200078e0202 */
[----:B------:R-:W-:Y:S01]  /*6060*/  PRMT R185, RZ, 0x7610, R185 ;  /* 0x00007610ffb97816 */ /* 0x000fe200000000b9 */
[----:B------:R-:W2:Y:S01]  /*6070*/  @P3 LDG.E.U16 R156, desc[UR14][R152.64] ;  /* 0x0000000e989c3981 */ /* 0x000ea2000c1e1500 */
[----:B------:R-:W-:Y:S01]  /*6080*/  ISETP.GT.AND P3, PT, R250, 0x20, PT ;  /* 0x00000020fa00780c */ /* 0x000fe20003f64270 */
[----:B------:R-:W-:-:S02]  /*6090*/  IMAD.WIDE R154, R17, 0x2, R2 ;  /* 0x00000002119a7825 */ /* 0x000fc400078e0202 */
[----:B------:R0:W2:Y:S01]  /*60a0*/  @P1 LDG.E.U16 R180, desc[UR14][R14.64] ;  /* 0x0000000e0eb41981 */ /* 0x0000a2000c1e1500 */
[----:B------:R-:W-:Y:S01]  /*60b0*/  PRMT R162, RZ, 0x7610, R162 ;  /* 0x00007610ffa27816 */ /* 0x000fe200000000a2 */
[----:B-1----:R-:W-:Y:S02]  /*60c0*/  IMAD R0, R0, 0x25, RZ ;  /* 0x0000002500007824 */ /* 0x002fe400078e02ff */
[----:B------:R1:W2:Y:S01]  /*60d0*/  @P4 LDG.E.U16 R185, desc[UR14][R154.64] ;  /* 0x0000000e9ab94981 */ /* 0x0002a2000c1e1500 */
[----:B------:R-:W-:Y:S01]  /*60e0*/  IMAD.SHL.U32 R165, R165, 0x20, RZ ;  /* 0x00000020a5a57824 */ /* 0x000fe200078e00ff */
[----:B------:R-:W-:Y:S01]  /*60f0*/  PRMT R205, RZ, 0x7610, R205 ;  /* 0x00007610ffcd7816 */ /* 0x000fe200000000cd */
[----:B------:R-:W3:Y:S01]  /*6100*/  LDC R17, c[0x0][0x238] ;  /* 0x00008e00ff117b82 */ /* 0x000ee20000000800 */
[----:B------:R-:W2:Y:S01]  /*6110*/  @P0 LDG.E.U16 R162, desc[UR14][R2.64] ;  /* 0x0000000e02a20981 */ /* 0x000ea2000c1e1500 */
[----:B0-----:R-:W-:Y:S01]  /*6120*/  IMAD.WIDE R14, R0, 0x2, R2 ;  /* 0x00000002000e7825 */ /* 0x001fe200078e0202 */
[----:B------:R-:W-:-:S02]  /*6130*/  ISETP.GT.AND P0, PT, R250, 0x1, PT ;  /* 0x00000001fa00780c */ /* 0x000fc40003f04270 */
[----:B------:R-:W2:Y:S03]  /*6140*/  LDL R177, [R1+0x54] ;  /* 0x0000540001b17983 */ /* 0x000ea60000100800 */
[----:B------:R-:W0:Y:S01]  /*6150*/  LDC R0, c[0x0][0x238] ;  /* 0x00008e00ff007b82 */ /* 0x000e220000000800 */
[----:B-1----:R-:W-:Y:S01]  /*6160*/  PRMT R155, RZ, 0x7610, R155 ;  /* 0x00007610ff9b7816 */ /* 0x002fe2000000009b */
[----:B------:R-:W-:Y:S01]  /*6170*/  IMAD.WIDE R152, R165, 0x2, R2 ;  /* 0x00000002a5987825 */ /* 0x000fe200078e0202 */
[----:B------:R-:W-:Y:S01]  /*6180*/  PRMT R198, RZ, 0x7610, R198 ;  /* 0x00007610ffc67816 */ /* 0x000fe200000000c6 */
[----:B------:R-:W2:Y:S04]  /*6190*/  LDL.LU R222, [R1+0x50] ;  /* 0x0000500001de7983 */ /* 0x000ea80000300800 */
[----:B------:R4:W2:Y:S01]  /*61a0*/  @P3 LDG.E.U16 R155, desc[UR14][R152.64] ;  /* 0x0000000e989b3981 */ /* 0x0008a2000c1e1500 */
[----:B------:R-:W-:-:S02]  /*61b0*/  ISETP.GT.AND P1, PT, R250, 0x28, PT ;  /* 0x00000028fa00780c */ /* 0x000fc40003f24270 */
[----:B------:R-:W-:Y:S02]  /*61c0*/  PRMT R20, RZ, 0x7610, R20 ;  /* 0x00007610ff147816 */ /* 0x000fe40000000014 */
[----:B------:R-:W-:Y:S02]  /*61d0*/  PRMT R175, RZ, 0x7610, R175 ;  /* 0x00007610ffaf7816 */ /* 0x000fe400000000af */
[----:B------:R-:W-:Y:S02]  /*61e0*/  PRMT R207, RZ, 0x7610, R207 ;  /* 0x00007610ffcf7816 */ /* 0x000fe400000000cf */
[----:B------:R-:W-:Y:S01]  /*61f0*/  PRMT R210, RZ, 0x7610, R210 ;  /* 0x00007610ffd27816 */ /* 0x000fe200000000d2 */
[----:B----4-:R-:W-:Y:S01]  /*6200*/  IMAD.WIDE R152, R18, 0x2, R2 ;  /* 0x0000000212987825 */ /* 0x010fe200078e0202 */
[----:B------:R-:W-:Y:S01]  /*6210*/  PRMT R154, RZ, 0x7610, R154 ;  /* 0x00007610ff9a7816 */ /* 0x000fe2000000009a */
[----:B------:R-:W4:Y:S04]  /*6220*/  LDL.LU R220, [R1+0x4c] ;  /* 0x00004c0001dc7983 */ /* 0x000f280000300800 */
[----:B------:R-:W4:Y:S01]  /*6230*/  @P0 LDG.E.U16 R205, desc[UR14][R152.64] ;  /* 0x0000000e98cd0981 */ /* 0x000f22000c1e1500 */
[----:B------:R-:W-:Y:S01]  /*6240*/  ISETP.GT.AND P0, PT, R250, 0x25, PT ;  /* 0x00000025fa00780c */ /* 0x000fe20003f04270 */
[----:B0-----:R-:W-:Y:S01]  /*6250*/  IMAD R0, R0, 0x28, RZ ;  /* 0x0000002800007824 */ /* 0x001fe200078e02ff */
[----:B------:R-:W-:-:S02]  /*6260*/  ISETP.GT.AND P5, PT, R250, 0x22, PT ;  /* 0x00000022fa00780c */ /* 0x000fc40003fa4270 */
[----:B------:R-:W-:Y:S01]  /*6270*/  PRMT R166, RZ, 0x7610, R166 ;  /* 0x00007610ffa67816 */ /* 0x000fe200000000a6 */
[----:B------:R-:W-:Y:S01]  /*6280*/  IMAD R164, R164, 0x21, RZ ;  /* 0x00000021a4a47824 */ /* 0x000fe200078e02ff */
[C---:B------:R-:W-:Y:S02]  /*6290*/  ISETP.GT.AND P4, PT, R250.reuse, 0x21, PT ;  /* 0x00000021fa00780c */ /* 0x040fe40003f84270 */
[----:B------:R-:W-:Y:S02]  /*62a0*/  PRMT R174, RZ, 0x7610, R174 ;  /* 0x00007610ffae7816 */ /* 0x000fe400000000ae */
[----:B------:R-:W-:Y:S02]  /*62b0*/  PRMT R203, RZ, 0x7610, R203 ;  /* 0x00007610ffcb7816 */ /* 0x000fe400000000cb */
[----:B------:R-:W-:Y:S01]  /*62c0*/  PRMT R183, RZ, 0x7610, R183 ;  /* 0x00007610ffb77816 */ /* 0x000fe200000000b7 */
[----:B------:R0:W4:Y:S04]  /*62d0*/  @P0 LDG.E.U16 R198, desc[UR14][R14.64] ;  /* 0x0000000e0ec60981 */ /* 0x000128000c1e1500 */
[----:B------:R-:W4:Y:S01]  /*62e0*/  @P5 LDG.E.U16 R166, desc[UR14][R172.64] ;  /* 0x0000000eaca65981 */ /* 0x000f22000c1e1500 */
[----:B------:R-:W-:-:S02]  /*62f0*/  ISETP.GT.AND P3, PT, R250, 0x3c, PT ;  /* 0x0000003cfa00780c */ /* 0x000fc40003f64270 */
[----:B------:R-:W-:Y:S02]  /*6300*/  PRMT R188, RZ, 0x7610, R188 ;  /* 0x00007610ffbc7816 */ /* 0x000fe400000000bc */
[----:B------:R-:W-:Y:S01]  /*6310*/  PRMT R197, RZ, 0x7610, R197 ;  /* 0x00007610ffc57816 */ /* 0x000fe200000000c5 */
[----:B0-----:R-:W-:Y:S01]  /*6320*/  IMAD.WIDE R14, R0, 0x2, R2 ;  /* 0x00000002000e7825 */ /* 0x001fe200078e0202 */
[----:B------:R-:W-:Y:S01]  /*6330*/  ISETP.GT.AND P2, PT, R250, 0x24, PT ;  /* 0x00000024fa00780c */ /* 0x000fe20003f44270 */
[----:B------:R-:W0:Y:S01]  /*6340*/  LDC R0, c[0x0][0x238] ;  /* 0x00008e00ff007b82 */ /* 0x000e220000000800 */
[----:B------:R-:W-:Y:S02]  /*6350*/  PRMT R187, RZ, 0x7610, R187 ;  /* 0x00007610ffbb7816 */ /* 0x000fe400000000bb */
[----:B------:R-:W-:Y:S01]  /*6360*/  PRMT R195, RZ, 0x7610, R195 ;  /* 0x00007610ffc37816 */ /* 0x000fe200000000c3 */
[----:B------:R1:W4:Y:S01]  /*6370*/  @P1 LDG.E.U16 R20, desc[UR14][R14.64] ;  /* 0x0000000e0e141981 */ /* 0x000322000c1e1500 */
[----:B------:R-:W-:-:S02]  /*6380*/  PRMT R190, RZ, 0x7610, R190 ;  /* 0x00007610ffbe7816 */ /* 0x000fc400000000be */
[----:B------:R-:W-:Y:S02]  /*6390*/  PRMT R211, RZ, 0x7610, R211 ;  /* 0x00007610ffd37816 */ /* 0x000fe400000000d3 */
[----:B------:R-:W-:Y:S02]  /*63a0*/  PRMT R179, RZ, 0x7610, R179 ;  /* 0x00007610ffb37816 */ /* 0x000fe400000000b3 */
[----:B------:R-:W-:Y:S01]  /*63b0*/  PRMT R206, RZ, 0x7610, R206 ;  /* 0x00007610ffce7816 */ /* 0x000fe200000000ce */
[----:B------:R-:W-:Y:S01]  /*63c0*/  IMAD.WIDE R164, R164, 0x2, R2 ;  /* 0x00000002a4a47825 */ /* 0x000fe200078e0202 */
[----:B------:R-:W-:Y:S01]  /*63d0*/  PRMT R171, RZ, 0x7610, R171 ;  /* 0x00007610ffab7816 */ /* 0x000fe200000000ab */
[----:B------:R-:W4:Y:S01]  /*63e0*/  @P2 LDG.E.U16 R187, desc[UR14][R22.64] ;  /* 0x0000000e16bb2981 */ /* 0x000f22000c1e1500 */
[----:B------:R-:W-:Y:S02]  /*63f0*/  PRMT R209, RZ, 0x7610, R209 ;  /* 0x00007610ffd17816 */ /* 0x000fe400000000d1 */
[----:B------:R-:W-:Y:S01]  /*6400*/  PRMT R191, RZ, 0x7610, R191 ;  /* 0x00007610ffbf7816 */ /* 0x000fe200000000bf */
[----:B------:R3:W4:Y:S01]  /*6410*/  @P4 LDG.E.U16 R174, desc[UR14][R164.64] ;  /* 0x0000000ea4ae4981 */ /* 0x000722000c1e1500 */
[----:B------:R-:W-:Y:S01]  /*6420*/  PRMT R196, RZ, 0x7610, R196 ;  /* 0x00007610ffc47816 */ /* 0x000fe200000000c4 */
[----:B------:R-:W-:Y:S01]  /*6430*/  IMAD R186, R186, 0x36, RZ ;  /* 0x00000036baba7824 */ /* 0x000fe200078e02ff */
[----:B------:R-:W-:Y:S01]  /*6440*/  PRMT R189, RZ, 0x7610, R189 ;  /* 0x00007610ffbd7816 */ /* 0x000fe200000000bd */
[----:B------:R-:W4:Y:S01]  /*6450*/  LDL.LU R245, [R1+0xe4] ;  /* 0x0000e40001f57983 */ /* 0x000f220000300800 */
[----:B0-----:R-:W-:Y:S01]  /*6460*/  IMAD R0, R0, 0x30, RZ ;  /* 0x0000003000007824 */ /* 0x001fe200078e02ff */
[----:B------:R-:W-:-:S02]  /*6470*/  ISETP.GT.AND P0, PT, R250, 0x30, PT ;  /* 0x00000030fa00780c */ /* 0x000fc40003f04270 */
[----:B------:R-:W-:Y:S01]  /*6480*/  ISETP.GT.AND P1, PT, R250, 0x38, PT ;  /* 0x00000038fa00780c */ /* 0x000fe20003f24270 */
[----:B-1----:R-:W-:Y:S01]  /*6490*/  IMAD.WIDE R14, R0, 0x2, R2 ;  /* 0x00000002000e7825 */ /* 0x002fe200078e0202 */
[----:B------:R-:W-:Y:S01]  /*64a0*/  PRMT R173, RZ, 0x7610, R173 ;  /* 0x00007610ffad7816 */ /* 0x000fe200000000ad */
[----:B------:R-:W0:Y:S02]  /*64b0*/  LDC R0, c[0x0][0x238] ;  /* 0x00008e00ff007b82 */ /* 0x000e240000000800 */
[C---:B---3--:R-:W-:Y:S01]  /*64c0*/  IMAD R164, R17.reuse, 0x3c, RZ ;  /* 0x0000003c11a47824 */ /* 0x048fe200078e02ff */
[C---:B------:R-:W-:Y:S01]  /*64d0*/  ISETP.GT.AND P2, PT, R250.reuse, 0x3d, PT ;  /* 0x0000003dfa00780c */ /* 0x040fe20003f44270 */
[C---:B------:R-:W-:Y:S01]  /*64e0*/  IMAD R22, R17.reuse, 0x3d, RZ ;  /* 0x0000003d11167824 */ /* 0x040fe200078e02ff */
[----:B------:R-:W-:Y:S01]  /*64f0*/  ISETP.GT.AND P4, PT, R250, 0x3f, PT ;  /* 0x0000003ffa00780c */ /* 0x000fe20003f84270 */
[----:B------:R-:W-:Y:S01]  /*6500*/  IMAD R152, R17, 0x3e, RZ ;  /* 0x0000003e11987824 */ /* 0x000fe200078e02ff */
[----:B------:R-:W-:Y:S01]  /*6510*/  PRMT R172, RZ, 0x7610, R172 ;  /* 0x00007610ffac7816 */ /* 0x000fe200000000ac */
[----:B------:R1:W3:Y:S01]  /*6520*/  @P0 LDG.E.U16 R154, desc[UR14][R14.64] ;  /* 0x0000000e0e9a0981 */ /* 0x0002e2000c1e1500 */
[----:B------:R-:W-:-:S03]  /*6530*/  PRMT R178, RZ, 0x7610, R178 ;  /* 0x00007610ffb27816 */ /* 0x000fc600000000b2 */
[----:B------:R-:W3:Y:S01]  /*6540*/  LDL.LU R244, [R1+0x1a0] ;  /* 0x0001a00001f47983 */ /* 0x000ee20000300800 */
[----:B0-----:R-:W-:-:S04]  /*6550*/  IMAD R0, R0, 0x38, RZ ;  /* 0x0000003800007824 */ /* 0x001fc800078e02ff */
[----:B-1----:R-:W-:Y:S02]  /*6560*/  IMAD.WIDE R14, R0, 0x2, R2 ;  /* 0x00000002000e7825 */ /* 0x002fe400078e0202 */
[----:B------:R-:W0:Y:S03]  /*6570*/  LDC R0, c[0x0][0x238] ;  /* 0x00008e00ff007b82 */ /* 0x000e260000000800 */
[----:B------:R1:W3:Y:S01]  /*6580*/  @P1 LDG.E.U16 R175, desc[UR14][R14.64] ;  /* 0x0000000e0eaf1981 */ /* 0x0002e2000c1e1500 */
[----:B0-----:R-:W-:-:S04]  /*6590*/  IMAD R0, R0, 0x26, RZ ;  /* 0x0000002600007824 */ /* 0x001fc800078e02ff */
[----:B-1----:R-:W-:Y:S02]  /*65a0*/  IMAD.WIDE R14, R0, 0x2, R2 ;  /* 0x00000002000e7825 */ /* 0x002fe400078e0202 */
[----:B------:R-:W0:Y:S01]  /*65b0*/  LDC R0, c[0x0][0x238] ;  /* 0x00008e00ff007b82 */ /* 0x000e220000000800 */
[----:B------:R-:W-:-:S13]  /*65c0*/  ISETP.GT.AND P0, PT, R250, 0x26, PT ;  /* 0x00000026fa00780c */ /* 0x000fda0003f04270 */
        /* <DEDUP_REMOVED lines=12> */
[--C-:B-1----:R-:W-:Y:S02]  /*6690*/  IMAD.WIDE R14, R0, 0x2, R2.reuse ;  /* 0x00000002000e7825 */ /* 0x102fe400078e0202 */
[----:B------:R-:W0:Y:S01]  /*66a0*/  LDC R0, c[0x0][0x238] ;  /* 0x00008e00ff007b82 */ /* 0x000e220000000800 */
[----:B------:R-:W-:Y:S01]  /*66b0*/  ISETP.GT.AND P1, PT, R250, 0x2a, PT ;  /* 0x0000002afa00780c */ /* 0x000fe20003f24270 */
[----:B------:R-:W-:-:S05]  /*66c0*/  IMAD.WIDE R164, R164, 0x2, R2 ;  /* 0x00000002a4a47825 */ /* 0x000fca00078e0202 */
[----:B------:R1:W3:Y:S02]  /*66d0*/  @P3 LDG.E.U16 R203, desc[UR14][R164.64] ;  /* 0x0000000ea4cb3981 */ /* 0x0002e4000c1e1500 */
[----:B-1----:R-:W-:-:S06]  /*66e0*/  PRMT R165, RZ, 0x7610, R165 ;  /* 0x00007610ffa57816 */ /* 0x002fcc00000000a5 */
        /* <DEDUP_REMOVED lines=21> */
[----:B------:R1:W3:Y:S01]  /*6840*/  @P2 LDG.E.U16 R195, desc[UR14][R22.64] ;  /* 0x0000000e16c32981 */ /* 0x0002e2000c1e1500 */
[----:B------:R-:W-:-:S06]  /*6850*/  ISETP.GT.AND P2, PT, R250, 0x3b, PT ;  /* 0x0000003bfa00780c */ /* 0x000fcc0003f44270 */
[----:B------:R2:W3:Y:S01]  /*6860*/  @P1 LDG.E.U16 R190, desc[UR14][R14.64] ;  /* 0x0000000e0ebe1981 */ /* 0x0004e2000c1e1500 */
[----:B-1----:R-:W-:Y:S02]  /*6870*/  IMAD R22, R17, 0x3f, RZ ;  /* 0x0000003f11167824 */ /* 0x002fe400078e02ff */
[----:B0-----:R-:W-:Y:S02]  /*6880*/  IMAD R0, R0, 0x31, RZ ;  /* 0x0000003100007824 */ /* 0x001fe400078e02ff */
[----:B------:R-:W-:-:S04]  /*6890*/  IMAD.WIDE R22, R22, 0x2, R2 ;  /* 0x0000000216167825 */ /* 0x000fc800078e0202 */
[----:B--2---:R-:W-:Y:S01]  /*68a0*/  IMAD.WIDE R14, R0, 0x2, R2 ;  /* 0x00000002000e7825 */ /* 0x004fe200078e0202 */
[----:B------:R0:W2:Y:S01]  /*68b0*/  @P4 LDG.E.U16 R211, desc[UR14][R22.64] ;  /* 0x0000000e16d34981 */ /* 0x0000a2000c1e1500 */
[----:B------:R-:W1:Y:S02]  /*68c0*/  LDC R0, c[0x0][0x238] ;  /* 0x00008e00ff007b82 */ /* 0x000e640000000800 */
[----:B0-----:R-:W-:-:S04]  /*68d0*/  IMAD R22, R17, 0x3b, RZ ;  /* 0x0000003b11167824 */ /* 0x001fc800078e02ff */
[----:B------:R-:W-:-:S05]  /*68e0*/  IMAD.WIDE R22, R22, 0x2, R2 ;  /* 0x0000000216167825 */ /* 0x000fca00078e0202 */
[----:B------:R-:W2:Y:S01]  /*68f0*/  @P2 LDG.E.U16 R179, desc[UR14][R22.64] ;  /* 0x0000000e16b32981 */ /* 0x000ea2000c1e1500 */
[----:B------:R-:W-:Y:S01]  /*6900*/  ISETP.GT.AND P2, PT, R250, 0x31, PT ;  /* 0x00000031fa00780c */ /* 0x000fe20003f44270 */
[----:B-1----:R-:W-:-:S12]  /*6910*/  IMAD R0, R0, 0x2f, RZ ;  /* 0x0000002f00007824 */ /* 0x002fd800078e02ff */
[----:B------:R0:W2:Y:S02]  /*6920*/  @P2 LDG.E.U16 R172, desc[UR14][R14.64] ;  /* 0x0000000e0eac2981 */ /* 0x0000a4000c1e1500 */
[----:B0-----:R-:W-:Y:S02]  /*6930*/  IMAD.WIDE R14, R0, 0x2, R2 ;  /* 0x00000002000e7825 */ /* 0x001fe400078e0202 */
[----:B------:R-:W0:Y:S01]  /*6940*/  LDC R0, c[0x0][0x238] ;  /* 0x00008e00ff007b82 */ /* 0x000e220000000800 */
[----:B------:R-:W-:-:S13]  /*6950*/  ISETP.GT.AND P0, PT, R250, 0x2f, PT ;  /* 0x0000002ffa00780c */ /* 0x000fda0003f04270 */
[----:B------:R1:W2:Y:S01]  /*6960*/  @P0 LDG.E.U16 R206, desc[UR14][R14.64] ;  /* 0x0000000e0ece0981 */ /* 0x0002a2000c1e1500 */
[----:B0-----:R-:W-:-:S04]  /*6970*/  IMAD R0, R0, 0x39, RZ ;  /* 0x0000003900007824 */ /* 0x001fc800078e02ff */
[----:B-1----:R-:W-:Y:S02]  /*6980*/  IMAD.WIDE R14, R0, 0x2, R2 ;  /* 0x00000002000e7825 */ /* 0x002fe400078e0202 */
[----:B------:R-:W0:Y:S01]  /*6990*/  LDC R0, c[0x0][0x238] ;  /* 0x00008e00ff007b82 */ /* 0x000e220000000800 */
[----:B------:R-:W-:-:S13]  /*69a0*/  ISETP.GT.AND P1, PT, R250, 0x39, PT ;  /* 0x00000039fa00780c */ /* 0x000fda0003f24270 */
[----:B------:R1:W2:Y:S01]  /*69b0*/  @P1 LDG.E.U16 R171, desc[UR14][R14.64] ;  /* 0x0000000e0eab1981 */ /* 0x0002a2000c1e1500 */
[----:B0-----:R-:W-:-:S04]  /*69c0*/  IMAD R0, R0, 0x32, RZ ;  /* 0x0000003200007824 */ /* 0x001fc800078e02ff */
[----:B-1----:R-:W-:Y:S02]  /*69d0*/  IMAD.WIDE R14, R0, 0x2, R2 ;  /* 0x00000002000e7825 */ /* 0x002fe400078e0202 */
[----:B------:R-:W0:Y:S01]  /*69e0*/  LDC R0, c[0x0][0x238] ;  /* 0x00008e00ff007b82 */ /* 0x000e220000000800 */
[----:B------:R-:W-:Y:S02]  /*69f0*/  ISETP.GT.AND P0, PT, R250, 0x32, PT ;  /* 0x00000032fa00780c */ /* 0x000fe40003f04270 */
[----:B------:R-:W-:-:S11]  /*6a00*/  PRMT R164, RZ, 0x7610, R164 ;  /* 0x00007610ffa47816 */ /* 0x000fd600000000a4 */
[----:B------:R1:W2:Y:S01]  /*6a10*/  @P0 LDG.E.U16 R164, desc[UR14][R14.64] ;  /* 0x0000000e0ea40981 */ /* 0x0002a2000c1e1500 */
[----:B0-----:R-:W-:-:S04]  /*6a20*/  IMAD R0, R0, 0x33, RZ ;  /* 0x0000003300007824 */ /* 0x001fc800078e02ff */
[--C-:B-1----:R-:W-:Y:S02]  /*6a30*/  IMAD.WIDE R14, R0, 0x2, R2.reuse ;  /* 0x00000002000e7825 */ /* 0x102fe400078e0202 */
[----:B------:R-:W0:Y:S01]  /*6a40*/  LDC R0, c[0x0][0x238] ;  /* 0x00008e00ff007b82 */ /* 0x000e220000000800 */
[----:B------:R-:W-:Y:S01]  /*6a50*/  ISETP.GT.AND P3, PT, R250, 0x3e, PT ;  /* 0x0000003efa00780c */ /* 0x000fe20003f64270 */
[----:B------:R-:W-:Y:S01]  /*6a60*/  IMAD.WIDE R152, R152, 0x2, R2 ;  /* 0x0000000298987825 */ /* 0x000fe200078e0202 */
[----:B------:R-:W-:-:S11]  /*6a70*/  ISETP.GT.AND P1, PT, R250, 0x33, PT ;  /* 0x00000033fa00780c */ /* 0x000fd60003f24270 */
[----:B------:R1:W2:Y:S02]  /*6a80*/  @P3 LDG.E.U16 R209, desc[UR14][R152.64] ;  /* 0x0000000e98d13981 */ /* 0x0002a4000c1e1500 */
[----:B-1----:R-:W-:Y:S01]  /*6a90*/  PRMT R153, RZ, 0x7610, R153 ;  /* 0x00007610ff997816 */ /* 0x002fe20000000099 */
[----:B0-----:R-:W-:-:S05]  /*6aa0*/  IMAD R0, R0, 0x34, RZ ;  /* 0x0000003400007824 */ /* 0x001fca00078e02ff */
[----:B------:R0:W2:Y:S02]  /*6ab0*/  @P1 LDG.E.U16 R153, desc[UR14][R14.64] ;  /* 0x0000000e0e991981 */ /* 0x0000a4000c1e1500 */
[----:B0-----:R-:W-:Y:S02]  /*6ac0*/  IMAD.WIDE R14, R0, 0x2, R2 ;  /* 0x00000002000e7825 */ /* 0x001fe400078e0202 */
[----:B------:R-:W0:Y:S01]  /*6ad0*/  LDC R0, c[0x0][0x238] ;  /* 0x00008e00ff007b82 */ /* 0x000e220000000800 */
[C---:B------:R-:W-:Y:S02]  /*6ae0*/  ISETP.GT.AND P0, PT, R250.reuse, 0x34, PT ;  /* 0x00000034fa00780c */ /* 0x040fe40003f04270 */
[----:B------:R-:W-:-:S11]  /*6af0*/  ISETP.GT.AND P1, PT, R250, 0x35, PT ;  /* 0x00000035fa00780c */ /* 0x000fd60003f24270 */
[----:B------:R1:W2:Y:S01]  /*6b00*/  @P0 LDG.E.U16 R191, desc[UR14][R14.64] ;  /* 0x0000000e0ebf0981 */ /* 0x0002a2000c1e1500 */
[----:B0-----:R-:W-:-:S04]  /*6b10*/  IMAD R0, R0, 0x35, RZ ;  /* 0x0000003500007824 */ /* 0x001fc800078e02ff */
[--C-:B-1----:R-:W-:Y:S02]  /*6b20*/  IMAD.WIDE R14, R0, 0x2, R2.reuse ;  /* 0x00000002000e7825 */ /* 0x102fe400078e0202 */
[----:B------:R-:W0:Y:S01]  /*6b30*/  LDC R0, c[0x0][0x238] ;  /* 0x00008e00ff007b82 */ /* 0x000e220000000800 */
[----:B------:R-:W-:Y:S02]  /*6b40*/  ISETP.GT.AND P0, PT, R250, 0x36, PT ;  /* 0x00000036fa00780c */ /* 0x000fe40003f04270 */
[----:B------:R1:W2:Y:S02]  /*6b50*/  @P1 LDG.E.U16 R196, desc[UR14][R14.64] ;  /* 0x0000000e0ec41981 */ /* 0x0002a4000c1e1500 */
[----:B-1----:R-:W-:Y:S02]  /*6b60*/  IMAD.WIDE R14, R186, 0x2, R2 ;  /* 0x00000002ba0e7825 */ /* 0x002fe400078e0202 */
[----:B------:R-:W1:Y:S07]  /*6b70*/  S2R R186, SR_TID.X ;  /* 0x0000000000ba7919 */ /* 0x000e6e0000002100 */
[----:B------:R4:W2:Y:S01]  /*6b80*/  @P0 LDG.E.U16 R189, desc[UR14][R14.64] ;  /* 0x0000000e0ebd0981 */ /* 0x0008a2000c1e1500 */
[----:B0-----:R-:W-:-:S04]  /*6b90*/  IMAD R0, R0, 0x37, RZ ;  /* 0x0000003700007824 */ /* 0x001fc800078e02ff */
[----:B----4-:R-:W-:Y:S02]  /*6ba0*/  IMAD.WIDE R14, R0, 0x2, R2 ;  /* 0x00000002000e7825 */ /* 0x010fe400078e0202 */
[----:B------:R-:W0:Y:S01]  /*6bb0*/  LDC R0, c[0x0][0x238] ;  /* 0x00008e00ff007b82 */ /* 0x000e220000000800 */
[----:B------:R-:W-:-:S13]  /*6bc0*/  ISETP.GT.AND P1, PT, R250, 0x37, PT ;  /* 0x00000037fa00780c */ /* 0x000fda0003f24270 */
[----:B------:R1:W4:Y:S01]  /*6bd0*/  @P1 LDG.E.U16 R178, desc[UR14][R14.64] ;  /* 0x0000000e0eb21981 */ /* 0x000322000c1e1500 */
[----:B0-----:R-:W-:Y:S01]  /*6be0*/  IMAD R0, R0, 0x3a, RZ ;  /* 0x0000003a00007824 */ /* 0x001fe200078e02ff */
[----:B-1----:R-:W-:-:S04]  /*6bf0*/  LOP3.LUT R14, R186, 0x3f, RZ, 0xc0, !PT ;  /* 0x0000003fba0e7812 */ /* 0x002fc800078ec0ff */
[----:B------:R-:W-:Y:S01]  /*6c00*/  ISETP.GE.AND P0, PT, R14, R250, PT ;  /* 0x000000fa0e00720c */ /* 0x000fe20003f06270 */
[----:B------:R-:W-:Y:S02]  /*6c10*/  IMAD.WIDE R14, R0, 0x2, R2 ;  /* 0x00000002000e7825 */ /* 0x000fe400078e0202 */
[----:B------:R-:W2:Y:S04]  /*6c20*/  LDL.LU R0, [R1+0x1d0] ;  /* 0x0001d00001007983 */ /* 0x000ea80000300800 */
[----:B------:R0:W-:Y:S04]  /*6c30*/  STL.64 [R1+0x1e0], R2 ;  /* 0x0001e00201007387 */ /* 0x0001e80000100a00 */
[----:B0-----:R-:W3:Y:S04]  /*6c40*/  LDL R3, [R1+0x34] ;  /* 0x0000340001037983 */ /* 0x001ee80000100800 */
[----:B------:R-:W4:Y:S04]  /*6c50*/  LDL.LU R223, [R1+0x38] ;  /* 0x0000380001df7983 */ /* 0x000f280000300800 */
[----:B------:R-:W2:Y:S04]  /*6c60*/  LDL.LU R221, [R1+0x3c] ;  /* 0x00003c0001dd7983 */ /* 0x000ea80000300800 */
[----:B------:R-:W3:Y:S04]  /*6c70*/  LDL.LU R219, [R1+0x40] ;  /* 0x0000400001db7983 */ /* 0x000ee80000300800 */
[----:B------:R-:W4:Y:S04]  /*6c80*/  LDL.LU R217, [R1+0x44] ;  /* 0x0000440001d97983 */ /* 0x000f280000300800 */
[----:B------:R-:W2:Y:S01]  /*6c90*/  LDL.LU R218, [R1+0x48] ;  /* 0x0000480001da7983 */ /* 0x000ea20000300800 */
[----:B------:R-:W-:-:S02]  /*6ca0*/  ISETP.GT.AND P1, PT, R250, 0x3a, PT ;  /* 0x0000003afa00780c */ /* 0x000fc40003f24270 */
[----:B------:R-:W-:-:S11]  /*6cb0*/  PRMT R163, RZ, 0x7610, R163 ;  /* 0x00007610ffa37816 */ /* 0x000fd600000000a3 */
[----:B------:R0:W3:Y:S01]  /*6cc0*/  @P1 LDG.E.U16 R163, desc[UR14][R14.64] ;  /* 0x0000000e0ea31981 */ /* 0x0000e2000c1e1500 */
[CC--:B------:R-:W-:Y:S02]  /*6cd0*/  IADD3 RZ, P1, R216.reuse, R251.reuse, RZ ;  /* 0x000000fbd8ff7210 */ /* 0x0c0fe40007f3e0ff */
[----:B------:R-:W-:Y:S01]  /*6ce0*/  PRMT R18, RZ, 0x7610, R18 ;  /* 0x00007610ff127816 */ /* 0x000fe20000000012 */
[----:B------:R1:W-:Y:S01]  /*6cf0*/  STL [R1+0x2b4], R13 ;  /* 0x0002b40d01007387 */ /* 0x0003e20000100800 */
[----:B0-----:R-:W-:Y:S02]  /*6d00*/  IMAD.IADD R14, R216, 0x1, R251 ;  /* 0x00000001d80e7824 */ /* 0x001fe400078e02fb */
[----:B------:R-:W-:Y:S01]  /*6d10*/  IMAD.X R15, R177, 0x1, R252, P1 ;  /* 0x00000001b10f7824 */ /* 0x000fe200008e06fc */
[----:B------:R-:W-:Y:S01]  /*6d20*/  BAR.SYNC.DEFER_BLOCKING 0x0 ;  /* 0x0000000000007b1d */ /* 0x000fe20000010000 */
[----:B------:R-:W-:-:S05]  /*6d30*/  IADD3 RZ, P1, R13, R251, RZ ;  /* 0x000000fb0dff7210 */ /* 0x000fca0007f3e0ff */
[----:B------:R0:W3:Y:S02]  /*6d40*/  @!P0 LDG.E.U16 R18, desc[UR14][R14.64] ;  /* 0x0000000e0e128981 */ /* 0x0000e4000c1e1500 */
[----:B0-----:R-:W-:Y:S02]  /*6d50*/  IMAD.IADD R14, R13, 0x1, R251 ;  /* 0x000000010d0e7824 */ /* 0x001fe400078e02fb */
[----:B-1----:R-:W3:Y:S04]  /*6d60*/  LDL.LU R13, [R1+0x2c] ;  /* 0x00002c00010d7983 */ /* 0x002ee80000300800 */
[----:B------:R-:W-:Y:S04]  /*6d70*/  STL [R1+0x2b8], R222 ;  /* 0x0002b8de01007387 */ /* 0x000fe80000100800 */
[----:B------:R-:W-:Y:S04]  /*6d80*/  STL [R1+0x2bc], R12 ;  /* 0x0002bc0c01007387 */ /* 0x000fe80000100800 */
[----:B------:R-:W-:Y:S04]  /*6d90*/  STL [R1+0x2c0], R220 ;  /* 0x0002c0dc01007387 */ /* 0x000fe80000100800 */
[----:B------:R-:W-:Y:S04]  /*6da0*/  STL [R1+0x2c4], R11 ;  /* 0x0002c40b01007387 */ /* 0x000fe80000100800 */
[----:B--2---:R-:W-:Y:S04]  /*6db0*/  STL [R1+0x2c8], R218 ;  /* 0x0002c8da01007387 */ /* 0x004fe80000100800 */
[----:B------:R-:W-:Y:S04]  /*6dc0*/  STL [R1+0x2cc], R10 ;  /* 0x0002cc0a01007387 */ /* 0x000fe80000100800 */
[----:B----4-:R-:W-:Y:S04]  /*6dd0*/  STL [R1+0x2d0], R217 ;  /* 0x0002d0d901007387 */ /* 0x010fe80000100800 */
[----:B------:R-:W2:Y:S01]  /*6de0*/  LDL R2, [R1+0x30] ;  /* 0x0000300001027983 */ /* 0x000ea20000100800 */
[----:B------:R-:W-:Y:S01]  /*6df0*/  PRMT R23, RZ, 0x7610, R23 ;  /* 0x00007610ff177816 */ /* 0x000fe20000000017 */
[----:B------:R-:W-:Y:S01]  /*6e00*/  IMAD.X R15, R222, 0x1, R252, P1 ;  /* 0x00000001de0f7824 */ /* 0x000fe200008e06fc */
[----:B------:R-:W-:-:S02]  /*6e10*/  IADD3 RZ, P1, R12, R251, RZ ;  /* 0x000000fb0cff7210 */ /* 0x000fc40007f3e0ff */
[----:B------:R-:W-:Y:S02]  /*6e20*/  PRMT R22, RZ, 0x7610, R22 ;  /* 0x00007610ff167816 */ /* 0x000fe40000000016 */
[----:B------:R0:W4:Y:S01]  /*6e30*/  @!P0 LDG.E.U16 R23, desc[UR14][R14.64] ;  /* 0x0000000e0e178981 */ /* 0x000122000c1e1500 */
[C---:B------:R-:W-:Y:S01]  /*6e40*/  IMAD.SHL.U32 R177, R186.reuse, 0x2, RZ ;  /* 0x00000002bab17824 */ /* 0x040fe200078e00ff */
[----:B------:R-:W-:Y:S02]  /*6e50*/  PRMT R17, RZ, 0x7610, R17 ;  /* 0x00007610ff117816 */ /* 0x000fe40000000011 */
[----:B------:R-:W-:Y:S01]  /*6e60*/  LOP3.LUT R186, R186, 0x40, RZ, 0xc0, !PT ;  /* 0x00000040baba7812 */ /* 0x000fe200078ec0ff */
[----:B0-----:R-:W-:Y:S02]  /*6e70*/  IMAD.IADD R14, R12, 0x1, R251 ;  /* 0x000000010c0e7824 */ /* 0x001fe400078e02fb */
[----:B------:R-:W-:Y:S01]  /*6e80*/  IMAD.X R15, R220, 0x1, R252, P1 ;  /* 0x00000001dc0f7824 */ /* 0x000fe200008e06fc */
[----:B------:R-:W-:-:S02]  /*6e90*/  IADD3 RZ, P1, R11, R251, RZ ;  /* 0x000000fb0bff7210 */ /* 0x000fc40007f3e0ff */
[----:B------:R-:W-:Y:S02]  /*6ea0*/  LOP3.LUT R177, R177, 0x7e, RZ, 0xc0, !PT ;  /* 0x0000007eb1b17812 */ /* 0x000fe400078ec0ff */
[----:B------:R0:W4:Y:S01]  /*6eb0*/  @!P0 LDG.E.U16 R22, desc[UR14][R14.64] ;  /* 0x0000000e0e168981 */ /* 0x000122000c1e1500 */
[----:B------:R-:W-:Y:S02]  /*6ec0*/  PRMT R152, RZ, 0x7610, R152 ;  /* 0x00007610ff987816 */ /* 0x000fe40000000098 */
[----:B------:R-:W-:Y:S02]  /*6ed0*/  IMAD R186, R186, 0x80, R177 ;  /* 0x00000080baba7824 */ /* 0x000fe400078e02b1 */
[----:B0-----:R-:W-:Y:S02]  /*6ee0*/  IMAD.IADD R14, R11, 0x1, R251 ;  /* 0x000000010b0e7824 */ /* 0x001fe400078e02fb */
[----:B------:R-:W-:Y:S01]  /*6ef0*/  IMAD.X R15, R218, 0x1, R252, P1 ;  /* 0x00000001da0f7824 */ /* 0x000fe200008e06fc */
[----:B------:R-:W-:-:S04]  /*6f00*/  IADD3 RZ, P1, R10, R251, RZ ;  /* 0x000000fb0aff7210 */ /* 0x000fc80007f3e0ff */
[----:B------:R0:W4:Y:S04]  /*6f10*/  @!P0 LDG.E.U16 R17, desc[UR14][R14.64] ;  /* 0x0000000e0e118981 */ /* 0x000128000c1e1500 */
[----:B------:R1:W-:Y:S01]  /*6f20*/  STS.U16 [R186+UR12], R162 ;  /* 0x000000a2ba007988 */ /* 0x0003e2000800040c */
[----:B0-----:R-:W-:Y:S02]  /*6f30*/  IMAD.IADD R14, R10, 0x1, R251 ;  /* 0x000000010a0e7824 */ /* 0x001fe400078e02fb */
[----:B------:R-:W-:Y:S01]  /*6f40*/  IMAD.X R15, R217, 0x1, R252, P1 ;  /* 0x00000001d90f7824 */ /* 0x000fe200008e06fc */
[----:B------:R-:W-:Y:S02]  /*6f50*/  IADD3 RZ, P1, R9, R251, RZ ;  /* 0x000000fb09ff7210 */ /* 0x000fe40007f3e0ff */
[----:B-1----:R-:W-:-:S02]  /*6f60*/  PRMT R162, RZ, 0x7610, R162 ;  /* 0x00007610ffa27816 */ /* 0x002fc400000000a2 */
[----:B------:R0:W4:Y:S04]  /*6f70*/  @!P0 LDG.E.U16 R152, desc[UR14][R14.64] ;  /* 0x0000000e0e988981 */ /* 0x000128000c1e1500 */
[----:B------:R1:W-:Y:S01]  /*6f80*/  STS.U16 [R186+UR12+0x400], R21 ;  /* 0x00040015ba007988 */ /* 0x0003e2000800040c */
[----:B0-----:R-:W-:Y:S02]  /*6f90*/  IMAD.IADD R14, R9, 0x1, R251 ;  /* 0x00000001090e7824 */ /* 0x001fe400078e02fb */
[----:B---3--:R-:W-:Y:S01]  /*6fa0*/  IMAD.X R15, R219, 0x1, R252, P1 ;  /* 0x00000001db0f7824 */ /* 0x008fe200008e06fc */
[----:B------:R-:W-:Y:S02]  /*6fb0*/  IADD3 RZ, P1, R8, R251, RZ ;  /* 0x000000fb08ff7210 */ /* 0x000fe40007f3e0ff */
[----:B-1----:R-:W-:-:S02]  /*6fc0*/  PRMT R21, RZ, 0x7610, R21 ;  /* 0x00007610ff157816 */ /* 0x002fc40000000015 */
[----:B------:R0:W3:Y:S04]  /*6fd0*/  @!P0 LDG.E.U16 R162, desc[UR14][R14.64] ;  /* 0x0000000e0ea28981 */ /* 0x0000e8000c1e1500 */
[----:B------:R1:W-:Y:S01]  /*6fe0*/  STS.U16 [R186+UR12+0x800], R16 ;  /* 0x00080010ba007988 */ /* 0x0003e2000800040c */
[----:B0-----:R-:W-:Y:S02]  /*6ff0*/  IMAD.IADD R14, R8, 0x1, R251 ;  /* 0x00000001080e7824 */ /* 0x001fe400078e02fb */
[----:B------:R-:W-:Y:S01]  /*7000*/  IMAD.X R15, R221, 0x1, R252, P1 ;  /* 0x00000001dd0f7824 */ /* 0x000fe200008e06fc */
[----:B------:R-:W-:Y:S02]  /*7010*/  IADD3 RZ, P1, R7, R251, RZ ;  /* 0x000000fb07ff7210 */ /* 0x000fe40007f3e0ff */
[----:B-1----:R-:W-:-:S02]  /*7020*/  PRMT R16, RZ, 0x7610, R16 ;  /* 0x00007610ff107816 */ /* 0x002fc40000000010 */
[----:B------:R0:W3:Y:S01]  /*7030*/  @!P0 LDG.E.U16 R21, desc[UR14][R14.64] ;  /* 0x0000000e0e158981 */ /* 0x0000e2000c1e1500 */
[----:B------:R-:W-:Y:S01]  /*7040*/  PRMT R176, RZ, 0x7610, R176 ;  /* 0x00007610ffb07816 */ /* 0x000fe200000000b0 */
[----:B0-----:R-:W-:Y:S02]  /*7050*/  IMAD.IADD R14, R7, 0x1, R251 ;  /* 0x00000001070e7824 */ /* 0x001fe400078e02fb */
[----:B------:R-:W-:Y:S01]  /*7060*/  IMAD.X R15, R223, 0x1, R252, P1 ;  /* 0x00000001df0f7824 */ /* 0x000fe200008e06fc */
[----:B------:R-:W-:-:S04]  /*7070*/  IADD3 RZ, P1, R6, R251, RZ ;  /* 0x000000fb06ff7210 */ /* 0x000fc80007f3e0ff */
[----:B------:R0:W3:Y:S04]  /*7080*/  @!P0 LDG.E.U16 R16, desc[UR14][R14.64] ;  /* 0x0000000e0e108981 */ /* 0x0000e8000c1e1500 */
[----:B------:R1:W-:Y:S04]  /*7090*/  STL [R1+0x2d4], R9 ;  /* 0x0002d40901007387 */ /* 0x0003e80000100800 */
[----:B------:R-:W4:Y:S01]  /*70a0*/  LDL.LU R12, [R1+0x28] ;  /* 0x00002800010c7983 */ /* 0x000f220000300800 */
[----:B0-----:R-:W-:Y:S02]  /*70b0*/  IMAD.IADD R14, R6, 0x1, R251 ;  /* 0x00000001060e7824 */ /* 0x001fe400078e02fb */
[--C-:B------:R-:W-:Y:S01]  /*70c0*/  IMAD.X R15, R3, 0x1, R252.reuse, P1 ;  /* 0x00000001030f7824 */ /* 0x100fe200008e06fc */
[----:B------:R-:W-:Y:S01]  /*70d0*/  IADD3 RZ, P1, R5, R251, RZ ;  /* 0x000000fb05ff7210 */ /* 0x000fe20007f3e0ff */
[----:B------:R-:W3:Y:S04]  /*70e0*/  LDL.LU R222, [R1] ;  /* 0x0000000001de7983 */ /* 0x000ee80000300800 */
[----:B------:R2:W4:Y:S04]  /*70f0*/  @!P0 LDG.E.U16 R176, desc[UR14][R14.64] ;  /* 0x0000000e0eb08981 */ /* 0x000528000c1e1500 */
[----:B------:R-:W4:Y:S01]  /*7100*/  LDL R3, [R1+0x1c0] ;  /* 0x0001c00001037983 */ /* 0x000f220000100800 */
[----:B--2---:R-:W-:-:S03]  /*7110*/  IMAD.X R15, R2, 0x1, R252, P1 ;  /* 0x00000001020f7824 */ /* 0x004fc600008e06fc */
[----:B------:R-:W2:Y:S04]  /*7120*/  LDL R2, [R1+0x104] ;  /* 0x0001040001027983 */ /* 0x000ea80000100800 */
[----:B------:R-:W2:Y:S04]  /*7130*/  LDL.LU R225, [R1+0x24] ;  /* 0x0000240001e17983 */ /* 0x000ea80000300800 */
[----:B------:R-:W2:Y:S04]  /*7140*/  LDL.LU R224, [R1+0x20] ;  /* 0x0000200001e07983 */ /* 0x000ea80000300800 */
[----:B-1----:R-:W2:Y:S04]  /*7150*/  LDL.LU R9, [R1+0x1c] ;  /* 0x00001c0001097983 */ /* 0x002ea80000300800 */
[----:B------:R-:W2:Y:S04]  /*7160*/  LDL.LU R217, [R1+0x18] ;  /* 0x0000180001d97983 */ /* 0x000ea80000300800 */
[----:B------:R-:W2:Y:S04]  /*7170*/  LDL.LU R10, [R1+0x14] ;  /* 0x00001400010a7983 */ /* 0x000ea80000300800 */
[----:B------:R-:W2:Y:S04]  /*7180*/  LDL.LU R218, [R1+0x10] ;  /* 0x0000100001da7983 */ /* 0x000ea80000300800 */
[----:B------:R-:W2:Y:S04]  /*7190*/  LDL.LU R11, [R1+0xc] ;  /* 0x00000c00010b7983 */ /* 0x000ea80000300800 */
[----:B------:R-:W2:Y:S01]  /*71a0*/  LDL.LU R220, [R1+0x8] ;  /* 0x0000080001dc7983 */ /* 0x000ea20000300800 */
[----:B------:R-:W-:-:S03]  /*71b0*/  IMAD.IADD R14, R5, 0x1, R251 ;  /* 0x00000001050e7824 */ /* 0x000fc600078e02fb */
[----:B------:R0:W-:Y:S01]  /*71c0*/  STS.U16 [R186+UR12+0xc00], R161 ;  /* 0x000c00a1ba007988 */ /* 0x0001e2000800040c */
[----:B------:R-:W-:-:S03]  /*71d0*/  IADD3 RZ, P1, R4, R251, RZ ;  /* 0x000000fb04ff7210 */ /* 0x000fc60007f3e0ff */
[----:B------:R1:W-:Y:S01]  /*71e0*/  STS.U16 [R186+UR12+0x1400], R20 ;  /* 0x00140014ba007988 */ /* 0x0003e2000800040c */
[----:B0-----:R-:W-:Y:S02]  /*71f0*/  PRMT R161, RZ, 0x7610, R161 ;  /* 0x00007610ffa17816 */ /* 0x001fe400000000a1 */
[----:B-1----:R-:W-:-:S04]  /*7200*/  PRMT R20, RZ, 0x7610, R20 ;  /* 0x00007610ff147816 */ /* 0x002fc80000000014 */
[----:B------:R0:W2:Y:S04]  /*7210*/  @!P0 LDG.E.U16 R161, desc[UR14][R14.64] ;  /* 0x0000000e0ea18981 */ /* 0x0000a8000c1e1500 */
[----:B------:R-:W-:Y:S01]  /*7220*/  STS.U16 [R186+UR12+0x1000], R155 ;  /* 0x0010009bba007988 */ /* 0x000fe2000800040c */
[----:B0-----:R-:W-:Y:S02]  /*7230*/  IMAD.IADD R14, R4, 0x1, R251 ;  /* 0x00000001040e7824 */ /* 0x001fe400078e02fb */
[----:B------:R-:W-:Y:S01]  /*7240*/  IMAD.X R15, R13, 0x1, R252, P1 ;  /* 0x000000010d0f7824 */ /* 0x000fe200008e06fc */
[----:B------:R-:W-:Y:S04]  /*7250*/  STS.U16 [R186+UR12+0x1800], R154 ;  /* 0x0018009aba007988 */ /* 0x000fe8000800040c */
[----:B------:R0:W2:Y:S01]  /*7260*/  @!P0 LDG.E.U16 R20, desc[UR14][R14.64] ;  /* 0x0000000e0e148981 */ /* 0x0000a2000c1e1500 */
[----:B------:R-:W-:-:S03]  /*7270*/  LOP3.LUT R216, R186, 0x10, RZ, 0x3c, !PT ;  /* 0x00000010bad87812 */ /* 0x000fc600078e3cff */
[----:B------:R1:W-:Y:S01]  /*7280*/  STS.U16 [R186+UR12+0x1c00], R175 ;  /* 0x001c00afba007988 */ /* 0x0003e2000800040c */
[----:B0-----:R-:W-:Y:S02]  /*7290*/  PRMT R15, RZ, 0x7610, R15 ;  /* 0x00007610ff0f7816 */ /* 0x001fe4000000000f */
[----:B-1----:R-:W-:Y:S01]  /*72a0*/  PRMT R175, RZ, 0x7610, R175 ;  /* 0x00007610ffaf7816 */ /* 0x002fe200000000af */
[----:B------:R0:W-:Y:S04]  /*72b0*/  STS.U16 [R216+UR12+0x480], R160 ;  /* 0x000480a0d8007988 */ /* 0x0001e8000800040c */
[----:B------:R1:W-:Y:S01]  /*72c0*/  STS.U16 [R216+UR12+0x880], R19 ;  /* 0x00088013d8007988 */ /* 0x0003e2000800040c */
[----:B0-----:R-:W-:Y:S02]  /*72d0*/  PRMT R160, RZ, 0x7610, R160 ;  /* 0x00007610ffa07816 */ /* 0x001fe400000000a0 */
[----:B-1----:R-:W-:-:S02]  /*72e0*/  PRMT R19, RZ, 0x7610, R19 ;  /* 0x00007610ff137816 */ /* 0x002fc40000000013 */
[C---:B---3--:R-:W-:Y:S01]  /*72f0*/  IADD3 RZ, P1, R222.reuse, R251, RZ ;  /* 0x000000fbdeff7210 */ /* 0x048fe20007f3e0ff */
[----:B------:R-:W-:-:S04]  /*7300*/  IMAD.IADD R154, R222, 0x1, R251 ;  /* 0x00000001de9a7824 */ /* 0x000fc800078e02fb */
[----:B----4-:R-:W-:-:S05]  /*7310*/  IMAD.X R155, R12, 0x1, R252, P1 ;  /* 0x000000010c9b7824 */ /* 0x010fca00008e06fc */
[----:B------:R0:W3:Y:S01]  /*7320*/  @!P0 LDG.E.U16 R15, desc[UR14][R154.64] ;  /* 0x0000000e9a0f8981 */ /* 0x0000e2000c1e1500 */
[----:B------:R-:W-:-:S03]  /*7330*/  PRMT R14, RZ, 0x7610, R14 ;  /* 0x00007610ff0e7816 */ /* 0x000fc6000000000e */
[----:B------:R-:W-:Y:S04]  /*7340*/  STL [R1+0x228], R0 ;  /* 0x0002280001007387 */ /* 0x000fe80000100800 */
[----:B------:R1:W-:Y:S02]  /*7350*/  STS.U16 [R216+UR12+0x1080], R174 ;  /* 0x001080aed8007988 */ /* 0x0003e4000800040c */
[----:B-1----:R-:W-:Y:S02]  /*7360*/  PRMT R174, RZ, 0x7610, R174 ;  /* 0x00007610ffae7816 */ /* 0x002fe400000000ae */
[----:B------:R-:W-:Y:S01]  /*7370*/  STS.U16 [R216+UR12+0x80], R205 ;  /* 0x000080cdd8007988 */ /* 0x000fe2000800040c */
[C---:B--2---:R-:W-:Y:S01]  /*7380*/  IADD3 RZ, P1, R220.reuse, R251, RZ ;  /* 0x000000fbdcff7210 */ /* 0x044fe20007f3e0ff */
[----:B0-----:R-:W-:-:S04]  /*7390*/  IMAD.IADD R154, R220, 0x1, R251 ;  /* 0x00000001dc9a7824 */ /* 0x001fc800078e02fb */
[----:B------:R-:W-:Y:S01]  /*73a0*/  IMAD.X R155, R11, 0x1, R252, P1 ;  /* 0x000000010b9b7824 */ /* 0x000fe200008e06fc */
[----:B------:R-:W-:-:S04]  /*73b0*/  IADD3 RZ, P1, R218, R251, RZ ;  /* 0x000000fbdaff7210 */ /* 0x000fc80007f3e0ff */
[----:B------:R0:W2:Y:S02]  /*73c0*/  @!P0 LDG.E.U16 R175, desc[UR14][R154.64] ;  /* 0x0000000e9aaf8981 */ /* 0x0000a4000c1e1500 */
[----:B0-----:R-:W-:Y:S02]  /*73d0*/  IMAD.IADD R154, R218, 0x1, R251 ;  /* 0x00000001da9a7824 */ /* 0x001fe400078e02fb */
[----:B------:R-:W-:Y:S01]  /*73e0*/  IMAD.X R155, R10, 0x1, R252, P1 ;  /* 0x000000010a9b7824 */ /* 0x000fe200008e06fc */
[----:B------:R-:W-:-:S04]  /*73f0*/  IADD3 RZ, P1, R217, R251, RZ ;  /* 0x000000fbd9ff7210 */ /* 0x000fc80007f3e0ff */
[----:B------:R0:W4:Y:S02]  /*7400*/  @!P0 LDG.E.U16 R160, desc[UR14][R154.64] ;  /* 0x0000000e9aa08981 */ /* 0x000124000c1e1500 */
[----:B0-----:R-:W-:Y:S02]  /*7410*/  IMAD.IADD R154, R217, 0x1, R251 ;  /* 0x00000001d99a7824 */ /* 0x001fe400078e02fb */
[----:B------:R-:W-:Y:S01]  /*7420*/  IMAD.X R155, R9, 0x1, R252, P1 ;  /* 0x00000001099b7824 */ /* 0x000fe200008e06fc */
[----:B------:R-:W-:-:S04]  /*7430*/  IADD3 RZ, P1, R224, R251, RZ ;  /* 0x000000fbe0ff7210 */ /* 0x000fc80007f3e0ff */
[----:B------:R0:W3:Y:S02]  /*7440*/  @!P0 LDG.E.U16 R19, desc[UR14][R154.64] ;  /* 0x0000000e9a138981 */ /* 0x0000e4000c1e1500 */
[----:B0-----:R-:W-:Y:S02]  /*7450*/  IMAD.IADD R154, R224, 0x1, R251 ;  /* 0x00000001e09a7824 */ /* 0x001fe400078e02fb */
[----:B------:R-:W-:-:S05]  /*7460*/  IMAD.X R155, R225, 0x1, R252, P1 ;  /* 0x00000001e19b7824 */ /* 0x000fca00008e06fc */
[----:B------:R0:W3:Y:S02]  /*7470*/  @!P0 LDG.E.U16 R14, desc[UR14][R154.64] ;  /* 0x0000000e9a0e8981 */ /* 0x0000e4000c1e1500 */
[-C--:B0-----:R-:W-:Y:S02]  /*7480*/  IADD3 R154, P1, R0, R251.reuse, RZ ;  /* 0x000000fb009a7210 */ /* 0x081fe40007f3e0ff */
[----:B------:R-:W2:Y:S03]  /*7490*/  LDL.LU R0, [R1+0x1b0] ;  /* 0x0001b00001007983 */ /* 0x000ea60000300800 */
[----:B------:R-:W-:Y:S01]  /*74a0*/  IMAD.X R155, R248, 0x1, R252, P1 ;  /* 0x00000001f89b7824 */ /* 0x000fe200008e06fc */
[----:B------:R0:W-:Y:S04]  /*74b0*/  STL [R1+0x22c], R248 ;  /* 0x00022cf801007387 */ /* 0x0001e80000100800 */
[----:B------:R1:W4:Y:S04]  /*74c0*/  @!P0 LDG.E.U16 R174, desc[UR14][R154.64] ;  /* 0x0000000e9aae8981 */ /* 0x000328000c1e1500 */
[----:B0-----:R-:W3:Y:S01]  /*74d0*/  LDL.LU R248, [R1+0xf4] ;  /* 0x0000f40001f87983 */ /* 0x001ee20000300800 */
[----:B-1----:R-:W-:-:S03]  /*74e0*/  IADD3 R154, P1, R3, R251, RZ ;  /* 0x000000fb039a7210 */ /* 0x002fc60007f3e0ff */
[----:B------:R-:W4:Y:S02]  /*74f0*/  LDL R205, [R1+0x170] ;  /* 0x0001700001cd7983 */ /* 0x000f240000100800 */
[----:B------:R-:W-:Y:S02]  /*7500*/  IMAD.X R155, R2, 0x1, R252, P1 ;  /* 0x00000001029b7824 */ /* 0x000fe400008e06fc */
[----:B------:R-:W4:Y:S04]  /*7510*/  LDL R226, [R1+0x160] ;  /* 0x0001600001e27983 */ /* 0x000f280000100800 */
[----:B------:R-:W4:Y:S04]  /*7520*/  LDL R232, [R1+0x150] ;  /* 0x0001500001e87983 */ /* 0x000f280000100800 */
[----:B------:R-:W4:Y:S04]  /*7530*/  LDL R3, [R1+0x94] ;  /* 0x0000940001037983 */ /* 0x000f280000100800 */
[----:B------:R-:W4:Y:S04]  /*7540*/  LDL R2, [R1+0x140] ;  /* 0x0001400001027983 */ /* 0x000f280000100800 */
[----:B------:R-:W4:Y:S04]  /*7550*/  LDL R231, [R1+0x84] ;  /* 0x0000840001e77983 */ /* 0x000f280000100800 */
[----:B------:R-:W4:Y:S04]  /*7560*/  LDL.LU R229, [R1+0xc4] ;  /* 0x0000c40001e57983 */ /* 0x000f280000300800 */
[----:B------:R-:W4:Y:S04]  /*7570*/  LDL.LU R228, [R1+0x180] ;  /* 0x0001800001e47983 */ /* 0x000f280000300800 */
[----:B------:R-:W4:Y:S04]  /*7580*/  LDL.LU R237, [R1+0xd4] ;  /* 0x0000d40001ed7983 */ /* 0x000f280000300800 */
[----:B------:R-:W4:Y:S04]  /*7590*/  LDL.LU R236, [R1+0x190] ;  /* 0x0001900001ec7983 */ /* 0x000f280000300800 */
[----:B------:R0:W-:Y:S04]  /*75a0*/  STS.U16 [R216+UR12+0x1480], R173 ;  /* 0x001480add8007988 */ /* 0x0001e8000800040c */
[----:B------:R1:W-:Y:S04]  /*75b0*/  STS.U16 [R216+UR12+0x1880], R172 ;  /* 0x001880acd8007988 */ /* 0x0003e8000800040c */
[----:B------:R1:W-:Y:S01]  /*75c0*/  STS.U16 [R216+UR12+0x1c80], R171 ;  /* 0x001c80abd8007988 */ /* 0x0003e2000800040c */
[----:B0-----:R-:W-:-:S03]  /*75d0*/  PRMT R173, RZ, 0x7610, R173 ;  /* 0x00007610ffad7816 */ /* 0x001fc600000000ad */
[----:B------:R-:W4:Y:S04]  /*75e0*/  LDL.LU R242, [R1+0x19c] ;  /* 0x00019c0001f27983 */ /* 0x000f280000300800 */
[----:B------:R2:W4:Y:S01]  /*75f0*/  @!P0 LDG.E.U16 R173, desc[UR14][R154.64] ;  /* 0x0000000e9aad8981 */ /* 0x000522000c1e1500 */
[----:B-1----:R-:W-:Y:S02]  /*7600*/  PRMT R172, RZ, 0x7610, R172 ;  /* 0x00007610ffac7816 */ /* 0x002fe400000000ac */
[----:B------:R-:W-:Y:S02]  /*7610*/  PRMT R171, RZ, 0x7610, R171 ;  /* 0x00007610ffab7816 */ /* 0x000fe400000000ab */
[----:B--2---:R-:W-:Y:S01]  /*7620*/  IADD3 R154, P1, R0, R251, RZ ;  /* 0x000000fb009a7210 */ /* 0x004fe20007f3e0ff */
[----:B------:R-:W-:Y:S04]  /*7630*/  STL [R1+0x230], R0 ;  /* 0x0002300001007387 */ /* 0x000fe80000100800 */
[----:B---3--:R-:W-:-:S05]  /*7640*/  IMAD.X R155, R248, 0x1, R252, P1 ;  /* 0x00000001f89b7824 */ /* 0x008fca00008e06fc */
[----:B------:R0:W2:Y:S02]  /*7650*/  @!P0 LDG.E.U16 R172, desc[UR14][R154.64] ;  /* 0x0000000e9aac8981 */ /* 0x0000a4000c1e1500 */
[-C--:B0-----:R-:W-:Y:S02]  /*7660*/  IADD3 R154, P1, R244, R251.reuse, RZ ;  /* 0x000000fbf49a7210 */ /* 0x081fe40007f3e0ff */
[----:B------:R-:W-:Y:S03]  /*7670*/  STL [R1+0x234], R248 ;  /* 0x000234f801007387 */ /* 0x000fe60000100800 */
[----:B------:R-:W-:Y:S01]  /*7680*/  IMAD.X R155, R245, 0x1, R252, P1 ;  /* 0x00000001f59b7824 */ /* 0x000fe200008e06fc */
[----:B------:R-:W-:Y:S04]  /*7690*/  STL [R1+0x238], R244 ;  /* 0x000238f401007387 */ /* 0x000fe80000100800 */
[----:B------:R-:W-:Y:S04]  /*76a0*/  STL [R1+0x23c], R245 ;  /* 0x00023cf501007387 */ /* 0x000fe80000100800 */
[----:B------:R4:W3:Y:S02]  /*76b0*/  @!P0 LDG.E.U16 R171, desc[UR14][R154.64] ;  /* 0x0000000e9aab8981 */ /* 0x0008e4000c1e1500 */
[----:B----4-:R-:W-:-:S02]  /*76c0*/  IADD3 R154, P1, R236, R251, RZ ;  /* 0x000000fbec9a7210 */ /* 0x010fc40007f3e0ff */
[----:B------:R0:W-:Y:S04]  /*76d0*/  STL [R1+0x240], R236 ;  /* 0x000240ec01007387 */ /* 0x0001e80000100800 */
[----:B0-----:R-:W4:Y:S04]  /*76e0*/  LDL.LU R236, [R1+0xb4] ;  /* 0x0000b40001ec7983 */ /* 0x001f280000300800 */
[----:B------:R0:W-:Y:S01]  /*76f0*/  STS.U16 [R216+UR12+0xc80], R181 ;  /* 0x000c80b5d8007988 */ /* 0x0001e2000800040c */
[----:B------:R-:W-:Y:S01]  /*7700*/  IMAD.X R155, R237, 0x1, R252, P1 ;  /* 0x00000001ed9b7824 */ /* 0x000fe200008e06fc */
[----:B0-----:R-:W-:-:S05]  /*7710*/  LOP3.LUT R181, R186, 0x20, RZ, 0x3c, !PT ;  /* 0x00000020bab57812 */ /* 0x001fca00078e3cff */
[----:B------:R0:W-:Y:S02]  /*7720*/  STS.U16 [R181+UR12+0x100], R170 ;  /* 0x000100aab5007988 */ /* 0x0001e4000800040c */
[----:B0-----:R-:W-:Y:S02]  /*7730*/  PRMT R170, RZ, 0x7610, R170 ;  /* 0x00007610ffaa7816 */ /* 0x001fe400000000aa */
[----:B------:R0:W-:Y:S04]  /*7740*/  STS.U16 [R181+UR12+0x500], R169 ;  /* 0x000500a9b5007988 */ /* 0x0001e8000800040c */
[----:B------:R1:W3:Y:S01]  /*7750*/  @!P0 LDG.E.U16 R170, desc[UR14][R154.64] ;  /* 0x0000000e9aaa8981 */ /* 0x0002e2000c1e1500 */
[----:B0-----:R-:W-:Y:S02]  /*7760*/  PRMT R169, RZ, 0x7610, R169 ;  /* 0x00007610ffa97816 */ /* 0x001fe400000000a9 */
[----:B-1----:R-:W-:-:S05]  /*7770*/  IADD3 R154, P1, R228, R251, RZ ;  /* 0x000000fbe49a7210 */ /* 0x002fca0007f3e0ff */
[----:B------:R-:W-:Y:S01]  /*7780*/  IMAD.X R155, R229, 0x1, R252, P1 ;  /* 0x00000001e59b7824 */ /* 0x000fe200008e06fc */
[----:B------:R-:W-:Y:S04]  /*7790*/  STL [R1+0x244], R237 ;  /* 0x000244ed01007387 */ /* 0x000fe80000100800 */
[----:B------:R0:W3:Y:S04]  /*77a0*/  @!P0 LDG.E.U16 R169, desc[UR14][R154.64] ;  /* 0x0000000e9aa98981 */ /* 0x0000e8000c1e1500 */
[----:B------:R1:W-:Y:S01]  /*77b0*/  STL [R1+0x248], R228 ;  /* 0x000248e401007387 */ /* 0x0003e20000100800 */
[----:B0-----:R-:W-:-:S03]  /*77c0*/  IADD3 R154, P1, R205, R251, RZ ;  /* 0x000000fbcd9a7210 */ /* 0x001fc60007f3e0ff */
[----:B------:R0:W-:Y:S04]  /*77d0*/  STL [R1+0x24c], R229 ;  /* 0x00024ce501007387 */ /* 0x0001e80000100800 */
[----:B------:R-:W2:Y:S04]  /*77e0*/  LDL R230, [R1+0x130] ;  /* 0x0001300001e67983 */ /* 0x000ea80000100800 */
[----:B-1----:R-:W3:Y:S04]  /*77f0*/  LDL R228, [R1+0x120] ;  /* 0x0001200001e47983 */ /* 0x002ee80000100800 */
[----:B0-----:R-:W3:Y:S04]  /*7800*/  LDL R229, [R1+0x74] ;  /* 0x0000740001e57983 */ /* 0x001ee80000100800 */
[----:B------:R-:W3:Y:S01]  /*7810*/  LDL R205, [R1+0x64] ;  /* 0x0000640001cd7983 */ /* 0x000ee20000100800 */
[----:B----4-:R-:W-:-:S03]  /*7820*/  IMAD.X R155, R236, 0x1, R252, P1 ;  /* 0x00000001ec9b7824 */ /* 0x010fc600008e06fc */
[----:B------:R0:W-:Y:S04]  /*7830*/  STL [R1+0x258], R236 ;  /* 0x000258ec01007387 */ /* 0x0001e80000100800 */
[----:B0-----:R-:W4:Y:S04]  /*7840*/  LDL.LU R236, [R1+0xa4] ;  /* 0x0000a40001ec7983 */ /* 0x001f280000300800 */
[----:B------:R0:W-:Y:S04]  /*7850*/  STS.U16 [R181+UR12+0x900], R168 ;  /* 0x000900a8b5007988 */ /* 0x0001e8000800040c */
[----:B------:R-:W3:Y:S01]  /*7860*/  LDL R227, [R1+0x1cc] ;  /* 0x0001cc0001e37983 */ /* 0x000ee20000100800 */
[----:B0-----:R-:W-:-:S03]  /*7870*/  PRMT R168, RZ, 0x7610, R168 ;  /* 0x00007610ffa87816 */ /* 0x001fc600000000a8 */
[----:B------:R0:W-:Y:S04]  /*7880*/  STS.U16 [R181+UR12+0xd00], R167 ;  /* 0x000d00a7b5007988 */ /* 0x0001e8000800040c */
[----:B------:R1:W3:Y:S01]  /*7890*/  @!P0 LDG.E.U16 R168, desc[UR14][R154.64] ;  /* 0x0000000e9aa88981 */ /* 0x0002e2000c1e1500 */
[----:B0-----:R-:W-:Y:S02]  /*78a0*/  PRMT R167, RZ, 0x7610, R167 ;  /* 0x00007610ffa77816 */ /* 0x001fe400000000a7 */
[-C--:B-1----:R-:W-:Y:S02]  /*78b0*/  IADD3 R154, P1, R226, R251.reuse, RZ ;  /* 0x000000fbe29a7210 */ /* 0x082fe40007f3e0ff */
[----:B------:R-:W3:Y:S04]  /*78c0*/  LDL R226, [R1+0x110] ;  /* 0x0001100001e27983 */ /* 0x000ee80000100800 */
[----:B------:R0:W-:Y:S02]  /*78d0*/  STS.U16 [R181+UR12+0x1100], R166 ;  /* 0x001100a6b5007988 */ /* 0x0001e4000800040c */
[----:B0-----:R-:W-:Y:S01]  /*78e0*/  PRMT R166, RZ, 0x7610, R166 ;  /* 0x00007610ffa67816 */ /* 0x001fe200000000a6 */
[----:B----4-:R-:W-:Y:S01]  /*78f0*/  IMAD.X R155, R236, 0x1, R252, P1 ;  /* 0x00000001ec9b7824 */ /* 0x010fe200008e06fc */
[----:B------:R-:W-:Y:S04]  /*7900*/  STL [R1+0x274], R236 ;  /* 0x000274ec01007387 */ /* 0x000fe80000100800 */
[----:B------:R0:W4:Y:S04]  /*7910*/  @!P0 LDG.E.U16 R167, desc[UR14][R154.64] ;  /* 0x0000000e9aa78981 */ /* 0x000128000c1e1500 */
[----:B------:R-:W4:Y:S04]  /*7920*/  LDL R216, [R1+0x1bc] ;  /* 0x0001bc0001d87983 */ /* 0x000f280000100800 */
[----:B------:R-:W4:Y:S01]  /*7930*/  LDL R0, [R1+0xf0] ;  /* 0x0000f00001007983 */ /* 0x000f220000100800 */
[----:B0-----:R-:W-:-:S05]  /*7940*/  IADD3 R154, P1, R232, R251, RZ ;  /* 0x000000fbe89a7210 */ /* 0x001fca0007f3e0ff */
[--C-:B------:R-:W-:Y:S02]  /*7950*/  IMAD.X R155, R3, 0x1, R252.reuse, P1 ;  /* 0x00000001039b7824 */ /* 0x100fe400008e06fc */
[----:B------:R-:W4:Y:S04]  /*7960*/  LDL R3, [R1+0x100] ;  /* 0x0001000001037983 */ /* 0x000f280000100800 */
[----:B------:R0:W4:Y:S02]  /*7970*/  @!P0 LDG.E.U16 R166, desc[UR14][R154.64] ;  /* 0x0000000e9aa68981 */ /* 0x000124000c1e1500 */
[----:B0-----:R-:W-:Y:S02]  /*7980*/  IADD3 R154, P1, R2, R251, RZ ;  /* 0x000000fb029a7210 */ /* 0x001fe40007f3e0ff */
[----:B------:R-:W4:Y:S04]  /*7990*/  LDL R2, [R1+0x1ac] ;  /* 0x0001ac0001027983 */ /* 0x000f280000100800 */
[----:B------:R0:W-:Y:S01]  /*79a0*/  STS.U16 [R181+UR12+0x1500], R165 ;  /* 0x001500a5b5007988 */ /* 0x0001e2000800040c */
[----:B------:R-:W-:-:S03]  /*79b0*/  IMAD.X R155, R231, 0x1, R252, P1 ;  /* 0x00000001e79b7824 */ /* 0x000fc600008e06fc */
[----:B------:R1:W-:Y:S04]  /*79c0*/  STS.U16 [R181+UR12+0x1900], R164 ;  /* 0x001900a4b5007988 */ /* 0x0003e8000800040c */
[----:B------:R2:W-:Y:S01]  /*79d0*/  STS.U16 [R181+UR12+0x1d00], R163 ;  /* 0x001d00a3b5007988 */ /* 0x0005e2000800040c */
[----:B0-----:R-:W-:-:S03]  /*79e0*/  PRMT R165, RZ, 0x7610, R165 ;  /* 0x00007610ffa57816 */ /* 0x001fc600000000a5 */
[----:B------:R-:W4:Y:S04]  /*79f0*/  LDL.LU R243, [R1+0xe0] ;  /* 0x0000e00001f37983 */ /* 0x000f280000300800 */
[----:B------:R0:W4:Y:S01]  /*7a00*/  @!P0 LDG.E.U16 R165, desc[UR14][R154.64] ;  /* 0x0000000e9aa58981 */ /* 0x000122000c1e1500 */
[----:B-1----:R-:W-:Y:S02]  /*7a10*/  PRMT R164, RZ, 0x7610, R164 ;  /* 0x00007610ffa47816 */ /* 0x002fe400000000a4 */
[----:B--2---:R-:W-:Y:S01]  /*7a20*/  PRMT R163, RZ, 0x7610, R163 ;  /* 0x00007610ffa37816 */ /* 0x004fe200000000a3 */
[----:B------:R-:W2:Y:S04]  /*7a30*/  LDL.LU R234, [R1+0x18c] ;  /* 0x00018c0001ea7983 */ /* 0x000ea80000300800 */
[----:B------:R-:W2:Y:S01]  /*7a40*/  LDL.LU R235, [R1+0xd0] ;  /* 0x0000d00001eb7983 */ /* 0x000ea20000300800 */
[----:B0-----:R-:W-:-:S05]  /*7a50*/  IADD3 R154, P1, R230, R251, RZ ;  /* 0x000000fbe69a7210 */ /* 0x001fca0007f3e0ff */
[----:B---3--:R-:W-:-:S05]  /*7a60*/  IMAD.X R155, R229, 0x1, R252, P1 ;  /* 0x00000001e59b7824 */ /* 0x008fca00008e06fc */
[----:B------:R0:W3:Y:S02]  /*7a70*/  @!P0 LDG.E.U16 R164, desc[UR14][R154.64] ;  /* 0x0000000e9aa48981 */ /* 0x0000e4000c1e1500 */
[----:B0-----:R-:W-:-:S05]  /*7a80*/  IADD3 R154, P1, R228, R251, RZ ;  /* 0x000000fbe49a7210 */ /* 0x001fca0007f3e0ff */
[----:B------:R-:W-:Y:S01]  /*7a90*/  IMAD.X R155, R205, 0x1, R252, P1 ;  /* 0x00000001cd9b7824 */ /* 0x000fe200008e06fc */
[----:B------:R-:W-:-:S04]  /*7aa0*/  LOP3.LUT R205, R186, 0x30, RZ, 0x3c, !PT ;  /* 0x00000030bacd7812 */ /* 0x000fc800078e3cff */
[----:B------:R0:W3:Y:S04]  /*7ab0*/  @!P0 LDG.E.U16 R163, desc[UR14][R154.64] ;  /* 0x0000000e9aa38981 */ /* 0x0000e8000c1e1500 */
[----:B------:R1:W-:Y:S01]  /*7ac0*/  STS.U16 [R205+UR12+0x180], R159 ;  /* 0x0001809fcd007988 */ /* 0x0003e2000800040c */
[----:B0-----:R-:W-:Y:S02]  /*7ad0*/  IADD3 R154, P1, R227, R251, RZ ;  /* 0x000000fbe39a7210 */ /* 0x001fe40007f3e0ff */
[----:B-1----:R-:W-:-:S03]  /*7ae0*/  PRMT R159, RZ, 0x7610, R159 ;  /* 0x00007610ff9f7816 */ /* 0x002fc6000000009f */
[----:B------:R-:W-:Y:S01]  /*7af0*/  IMAD.X R155, R226, 0x1, R252, P1 ;  /* 0x00000001e29b7824 */ /* 0x000fe200008e06fc */
[----:B------:R0:W-:Y:S04]  /*7b00*/  STS.U16 [R205+UR12+0x580], R158 ;  /* 0x0005809ecd007988 */ /* 0x0001e8000800040c */
[----:B------:R4:W3:Y:S04]  /*7b10*/  @!P0 LDG.E.U16 R159, desc[UR14][R154.64] ;  /* 0x0000000e9a9f8981 */ /* 0x0008e8000c1e1500 */
[----:B------:R-:W3:Y:S01]  /*7b20*/  LDL.LU R226, [R1+0x17c] ;  /* 0x00017c0001e27983 */ /* 0x000ee20000300800 */
[----:B0-----:R-:W-:-:S03]  /*7b30*/  PRMT R158, RZ, 0x7610, R158 ;  /* 0x00007610ff9e7816 */ /* 0x001fc6000000009e */
[----:B------:R-:W3:Y:S04]  /*7b40*/  LDL.LU R227, [R1+0xc0] ;  /* 0x0000c00001e37983 */ /* 0x000ee80000300800 */
[----:B------:R-:W3:Y:S04]  /*7b50*/  LDL R231, [R1+0x13c] ;  /* 0x00013c0001e77983 */ /* 0x000ee80000100800 */
[----:B------:R-:W3:Y:S04]  /*7b60*/  LDL R230, [R1+0x12c] ;  /* 0x00012c0001e67983 */ /* 0x000ee80000100800 */
[----:B------:R-:W3:Y:S01]  /*7b70*/  LDL R229, [R1+0x70] ;  /* 0x0000700001e57983 */ /* 0x000ee20000100800 */
[----:B----4-:R-:W-:-:S05]  /*7b80*/  IADD3 R154, P1, R216, R251, RZ ;  /* 0x000000fbd89a7210 */ /* 0x010fca0007f3e0ff */
[----:B------:R-:W-:-:S05]  /*7b90*/  IMAD.X R155, R3, 0x1, R252, P1 ;  /* 0x00000001039b7824 */ /* 0x000fca00008e06fc */
[----:B------:R0:W4:Y:S02]  /*7ba0*/  @!P0 LDG.E.U16 R158, desc[UR14][R154.64] ;  /* 0x0000000e9a9e8981 */ /* 0x000124000c1e1500 */
[----:B0-----:R-:W-:Y:S02]  /*7bb0*/  IADD3 R154, P1, R2, R251, RZ ;  /* 0x000000fb029a7210 */ /* 0x001fe40007f3e0ff */
[----:B------:R-:W4:Y:S03]  /*7bc0*/  LDL R2, [R1+0x15c] ;  /* 0x00015c0001027983 */ /* 0x000f260000100800 */
[----:B------:R-:W-:Y:S02]  /*7bd0*/  IMAD.X R155, R0, 0x1, R252, P1 ;  /* 0x00000001009b7824 */ /* 0x000fe400008e06fc */
[----:B------:R-:W4:Y:S04]  /*7be0*/  LDL R0, [R1+0x80] ;  /* 0x0000800001007983 */ /* 0x000f280000100800 */
[----:B------:R-:W4:Y:S04]  /*7bf0*/  LDL.LU R236, [R1+0x90] ;  /* 0x0000900001ec7983 */ /* 0x000f280000300800 */
[----:B------:R-:W4:Y:S04]  /*7c00*/  LDL.LU R237, [R1+0xb0] ;  /* 0x0000b00001ed7983 */ /* 0x000f280000300800 */
[----:B------:R-:W4:Y:S04]  /*7c10*/  LDL.LU R249, [R1+0x16c] ;  /* 0x00016c0001f97983 */ /* 0x000f280000300800 */
[----:B------:R0:W-:Y:S02]  /*7c20*/  STS.U16 [R205+UR12+0x980], R157 ;  /* 0x0009809dcd007988 */ /* 0x0001e4000800040c */
[----:B0-----:R-:W-:-:S02]  /*7c30*/  PRMT R157, RZ, 0x7610, R157 ;  /* 0x00007610ff9d7816 */ /* 0x001fc4000000009d */
[----:B------:R0:W-:Y:S04]  /*7c40*/  STS.U16 [R205+UR12+0xd80], R156 ;  /* 0x000d809ccd007988 */ /* 0x0001e8000800040c */
[----:B------:R1:W4:Y:S01]  /*7c50*/  @!P0 LDG.E.U16 R157, desc[UR14][R154.64] ;  /* 0x0000000e9a9d8981 */ /* 0x000322000c1e1500 */
[----:B0-----:R-:W-:Y:S02]  /*7c60*/  PRMT R156, RZ, 0x7610, R156 ;  /* 0x00007610ff9c7816 */ /* 0x001fe4000000009c */
[----:B-1----:R-:W-:Y:S01]  /*7c70*/  IADD3 R154, P1, R242, R251, RZ ;  /* 0x000000fbf29a7210 */ /* 0x002fe20007f3e0ff */
[----:B------:R2:W-:Y:S04]  /*7c80*/  STS.U16 [R205+UR12+0x1180], R180 ;  /* 0x001180b4cd007988 */ /* 0x0005e8000800040c */
[----:B------:R-:W-:-:S05]  /*7c90*/  IMAD.X R155, R243, 0x1, R252, P1 ;  /* 0x00000001f39b7824 */ /* 0x000fca00008e06fc */
[----:B------:R0:W4:Y:S01]  /*7ca0*/  @!P0 LDG.E.U16 R156, desc[UR14][R154.64] ;  /* 0x0000000e9a9c8981 */ /* 0x000122000c1e1500 */
[----:B--2---:R-:W-:-:S05]  /*7cb0*/  IADD3 R180, P1, R234, R251, RZ ;  /* 0x000000fbeab47210 */ /* 0x004fca0007f3e0ff */
[----:B------:R-:W-:Y:S01]  /*7cc0*/  IMAD.X R181, R235, 0x1, R252, P1 ;  /* 0x00000001ebb57824 */ /* 0x000fe200008e06fc */
[----:B0-----:R-:W-:-:S06]  /*7cd0*/  PRMT R155, RZ, 0x7610, R155 ;  /* 0x00007610ff9b7816 */ /* 0x001fcc000000009b */
[----:B------:R3:W2:Y:S01]  /*7ce0*/  @!P0 LDG.E.U16 R155, desc[UR14][R180.64] ;  /* 0x0000000eb49b8981 */ /* 0x0006a2000c1e1500 */
[----:B------:R-:W-:Y:S02]  /*7cf0*/  PRMT R154, RZ, 0x7610, R154 ;  /* 0x00007610ff9a7816 */ /* 0x000fe4000000009a */
[-C--:B---3--:R-:W-:Y:S01]  /*7d00*/  IADD3 R180, P1, R226, R251.reuse, RZ ;  /* 0x000000fbe2b47210 */ /* 0x088fe20007f3e0ff */
[----:B------:R-:W-:Y:S04]  /*7d10*/  STL [R1+0x250], R242 ;  /* 0x000250f201007387 */ /* 0x000fe80000100800 */
[----:B------:R-:W-:Y:S01]  /*7d20*/  IMAD.X R181, R227, 0x1, R252, P1 ;  /* 0x00000001e3b57824 */ /* 0x000fe200008e06fc */
[----:B------:R-:W-:Y:S04]  /*7d30*/  STL [R1+0x254], R243 ;  /* 0x000254f301007387 */ /* 0x000fe80000100800 */
[----:B------:R0:W-:Y:S04]  /*7d40*/  STL [R1+0x25c], R234 ;  /* 0x00025cea01007387 */ /* 0x0001e80000100800 */
[----:B------:R4:W3:Y:S04]  /*7d50*/  @!P0 LDG.E.U16 R154, desc[UR14][R180.64] ;  /* 0x0000000eb49a8981 */ /* 0x0008e8000c1e1500 */
[----:B0-----:R-:W2:Y:S04]  /*7d60*/  LDL.LU R234, [R1+0xa0] ;  /* 0x0000a00001ea7983 */ /* 0x001ea80000300800 */
[----:B------:R-:W-:Y:S04]  /*7d70*/  STL [R1+0x260], R235 ;  /* 0x000260eb01007387 */ /* 0x000fe80000100800 */
[----:B------:R-:W-:Y:S04]  /*7d80*/  STL [R1+0x264], R226 ;  /* 0x000264e201007387 */ /* 0x000fe80000100800 */
[----:B------:R-:W-:Y:S01]  /*7d90*/  STL [R1+0x268], R227 ;  /* 0x000268e301007387 */ /* 0x000fe20000100800 */
[----:B----4-:R-:W-:-:S03]  /*7da0*/  IADD3 R180, P1, R249, R251, RZ ;  /* 0x000000fbf9b47210 */ /* 0x010fc60007f3e0ff */
[----:B------:R-:W-:Y:S02]  /*7db0*/  STL [R1+0x26c], R249 ;  /* 0x00026cf901007387 */ /* 0x000fe40000100800 */
[----:B------:R-:W-:Y:S02]  /*7dc0*/  IMAD.X R181, R237, 0x1, R252, P1 ;  /* 0x00000001edb57824 */ /* 0x000fe400008e06fc */
[----:B------:R0:W-:Y:S04]  /*7dd0*/  STL [R1+0x270], R237 ;  /* 0x000270ed01007387 */ /* 0x0001e80000100800 */
[----:B0-----:R-:W4:Y:S04]  /*7de0*/  LDL.LU R237, [R1+0x14c] ;  /* 0x00014c0001ed7983 */ /* 0x001f280000300800 */
[----:B------:R-:W3:Y:S04]  /*7df0*/  LDL R228, [R1+0x11c] ;  /* 0x00011c0001e47983 */ /* 0x000ee80000100800 */
[----:B------:R-:W3:Y:S04]  /*7e00*/  LDL R227, [R1+0x60] ;  /* 0x0000600001e37983 */ /* 0x000ee80000100800 */
[----:B------:R0:W-:Y:S04]  /*7e10*/  STS.U16 [R205+UR12+0x1980], R153 ;  /* 0x00198099cd007988 */ /* 0x0001e8000800040c */
[----:B------:R-:W3:Y:S04]  /*7e20*/  LDL R3, [R1+0x1c8] ;  /* 0x0001c80001037983 */ /* 0x000ee80000100800 */
[----:B------:R-:W-:Y:S01]  /*7e30*/  STS.U16 [R205+UR12+0x1580], R183 ;  /* 0x001580b7cd007988 */ /* 0x000fe2000800040c */
[----:B0-----:R-:W-:-:S03]  /*7e40*/  PRMT R153, RZ, 0x7610, R153 ;  /* 0x00007610ff997816 */ /* 0x001fc60000000099 */
[----:B------:R0:W-:Y:S04]  /*7e50*/  STS.U16 [R205+UR12+0x1d80], R179 ;  /* 0x001d80b3cd007988 */ /* 0x0001e8000800040c */
[----:B------:R1:W3:Y:S04]  /*7e60*/  @!P0 LDG.E.U16 R153, desc[UR14][R180.64] ;  /* 0x0000000eb4998981 */ /* 0x0002e8000c1e1500 */
[----:B------:R-:W3:Y:S01]  /*7e70*/  LDL R226, [R1+0x1b8] ;  /* 0x0001b80001e27983 */ /* 0x000ee20000100800 */
[----:B0-----:R-:W-:-:S03]  /*7e80*/  LOP3.LUT R205, R186, 0x40, RZ, 0x3c, !PT ;  /* 0x00000040bacd7812 */ /* 0x001fc600078e3cff */
[----:B------:R-:W3:Y:S01]  /*7e90*/  LDL R216, [R1+0xfc] ;  /* 0x0000fc0001d87983 */ /* 0x000ee20000100800 */
[----:B-1----:R-:W-:-:S03]  /*7ea0*/  IADD3 R180, P1, R2, R251, RZ ;  /* 0x000000fb02b47210 */ /* 0x002fc60007f3e0ff */
[----:B------:R-:W3:Y:S01]  /*7eb0*/  LDL R2, [R1+0x10c] ;  /* 0x00010c0001027983 */ /* 0x000ee20000100800 */
[----:B------:R-:W-:-:S03]  /*7ec0*/  PRMT R179, RZ, 0x7610, R179 ;  /* 0x00007610ffb37816 */ /* 0x000fc600000000b3 */
[----:B------:R4:W-:Y:S04]  /*7ed0*/  STS.U16 [R205+UR12+0x200], R182 ;  /* 0x000200b6cd007988 */ /* 0x0009e8000800040c */
[----:B------:R0:W-:Y:S01]  /*7ee0*/  STS.U16 [R205+UR12+0x600], R204 ;  /* 0x000600cccd007988 */ /* 0x0001e2000800040c */
[----:B--2---:R-:W-:-:S05]  /*7ef0*/  IMAD.X R181, R234, 0x1, R252, P1 ;  /* 0x00000001eab57824 */ /* 0x004fca00008e06fc */
[----:B------:R1:W2:Y:S04]  /*7f00*/  @!P0 LDG.E.U16 R179, desc[UR14][R180.64] ;  /* 0x0000000eb4b38981 */ /* 0x0002a8000c1e1500 */
[----:B------:R-:W-:Y:S01]  /*7f10*/  STL [R1+0x278], R234 ;  /* 0x000278ea01007387 */ /* 0x000fe20000100800 */
[----:B-1----:R-:W-:Y:S02]  /*7f20*/  PRMT R180, RZ, 0x7610, R180 ;  /* 0x00007610ffb47816 */ /* 0x002fe400000000b4 */
[----:B----4-:R-:W-:-:S05]  /*7f30*/  IADD3 R182, P1, R237, R251, RZ ;  /* 0x000000fbedb67210 */ /* 0x010fca0007f3e0ff */
[----:B------:R-:W-:Y:S01]  /*7f40*/  IMAD.X R183, R236, 0x1, R252, P1 ;  /* 0x00000001ecb77824 */ /* 0x000fe200008e06fc */
[----:B------:R-:W-:Y:S04]  /*7f50*/  STL [R1+0x28c], R237 ;  /* 0x00028ced01007387 */ /* 0x000fe80000100800 */
[----:B------:R1:W4:Y:S04]  /*7f60*/  @!P0 LDG.E.U16 R180, desc[UR14][R182.64] ;  /* 0x0000000eb6b48981 */ /* 0x000328000c1e1500 */
[----:B------:R-:W-:Y:S04]  /*7f70*/  STL [R1+0x290], R236 ;  /* 0x000290ec01007387 */ /* 0x000fe80000100800 */
[----:B0-----:R-:W2:Y:S01]  /*7f80*/  LDL R204, [R1+0x1a8] ;  /* 0x0001a80001cc7983 */ /* 0x001ea20000100800 */
[----:B-1----:R-:W-:-:S05]  /*7f90*/  IADD3 R182, P1, R231, R251, RZ ;  /* 0x000000fbe7b67210 */ /* 0x002fca0007f3e0ff */
[----:B------:R-:W-:Y:S02]  /*7fa0*/  IMAD.X R183, R0, 0x1, R252, P1 ;  /* 0x0000000100b77824 */ /* 0x000fe400008e06fc */
[----:B------:R-:W4:Y:S01]  /*7fb0*/  LDL R0, [R1+0xec] ;  /* 0x0000ec0001007983 */ /* 0x000f220000100800 */
[----:B------:R-:W-:-:S03]  /*7fc0*/  PRMT R181, RZ, 0x7610, R181 ;  /* 0x00007610ffb57816 */ /* 0x000fc600000000b5 */
[----:B------:R0:W-:Y:S04]  /*7fd0*/  STS.U16 [R205+UR12+0xa00], R184 ;  /* 0x000a00b8cd007988 */ /* 0x0001e8000800040c */
[----:B------:R1:W4:Y:S04]  /*7fe0*/  @!P0 LDG.E.U16 R181, desc[UR14][R182.64] ;  /* 0x0000000eb6b58981 */ /* 0x000328000c1e1500 */
[----:B------:R3:W-:Y:S01]  /*7ff0*/  STS.U16 [R205+UR12+0xe00], R185 ;  /* 0x000e00b9cd007988 */ /* 0x0007e2000800040c */
[----:B0-----:R-:W-:-:S03]  /*8000*/  PRMT R184, RZ, 0x7610, R184 ;  /* 0x00007610ffb87816 */ /* 0x001fc600000000b8 */
[----:B------:R0:W-:Y:S01]  /*8010*/  STS.U16 [R205+UR12+0x1200], R187 ;  /* 0x001200bbcd007988 */ /* 0x0001e2000800040c */
[----:B-1----:R-:W-:-:S03]  /*8020*/  IADD3 R182, P1, R230, R251, RZ ;  /* 0x000000fbe6b67210 */ /* 0x002fc60007f3e0ff */
[----:B------:R-:W4:Y:S02]  /*8030*/  LDL.LU R241, [R1+0xdc] ;  /* 0x0000dc0001f17983 */ /* 0x000f240000300800 */
[----:B------:R-:W-:Y:S01]  /*8040*/  IMAD.X R183, R229, 0x1, R252, P1 ;  /* 0x00000001e5b77824 */ /* 0x000fe200008e06fc */
[----:B---3--:R-:W-:Y:S01]  /*8050*/  PRMT R185, RZ, 0x7610, R185 ;  /* 0x00007610ffb97816 */ /* 0x008fe200000000b9 */
[----:B------:R-:W3:Y:S04]  /*8060*/  LDL.LU R240, [R1+0x198] ;  /* 0x0001980001f07983 */ /* 0x000ee80000300800 */
[----:B------:R1:W3:Y:S02]  /*8070*/  @!P0 LDG.E.U16 R184, desc[UR14][R182.64] ;  /* 0x0000000eb6b88981 */ /* 0x0002e4000c1e1500 */
[----:B-1----:R-:W-:-:S05]  /*8080*/  IADD3 R182, P1, R228, R251, RZ ;  /* 0x000000fbe4b67210 */ /* 0x002fca0007f3e0ff */
[----:B------:R-:W-:-:S05]  /*8090*/  IMAD.X R183, R227, 0x1, R252, P1 ;  /* 0x00000001e3b77824 */ /* 0x000fca00008e06fc */
[----:B------:R1:W3:Y:S01]  /*80a0*/  @!P0 LDG.E.U16 R185, desc[UR14][R182.64] ;  /* 0x0000000eb6b98981 */ /* 0x0002e2000c1e1500 */
[----:B0-----:R-:W-:Y:S02]  /*80b0*/  PRMT R187, RZ, 0x7610, R187 ;  /* 0x00007610ffbb7816 */ /* 0x001fe400000000bb */
[----:B-1----:R-:W-:Y:S01]  /*80c0*/  IADD3 R182, P1, R3, R251, RZ ;  /* 0x000000fb03b67210 */ /* 0x002fe20007f3e0ff */
[----:B------:R0:W-:Y:S04]  /*80d0*/  STS.U16 [R205+UR12+0x1600], R188 ;  /* 0x001600bccd007988 */ /* 0x0001e8000800040c */
[----:B------:R-:W-:Y:S01]  /*80e0*/  IMAD.X R183, R2, 0x1, R252, P1 ;  /* 0x0000000102b77824 */ /* 0x000fe200008e06fc */
[----:B------:R-:W3:Y:S04]  /*80f0*/  LDL.LU R3, [R1+0x108] ;  /* 0x0001080001037983 */ /* 0x000ee80000300800 */
[----:B------:R1:W3:Y:S01]  /*8100*/  @!P0 LDG.E.U16 R187, desc[UR14][R182.64] ;  /* 0x0000000eb6bb8981 */ /* 0x0002e2000c1e1500 */
[----:B0-----:R-:W-:-:S03]  /*8110*/  PRMT R188, RZ, 0x7610, R188 ;  /* 0x00007610ffbc7816 */ /* 0x001fc600000000bc */
[----:B------:R-:W3:Y:S04]  /*8120*/  LDL.LU R2, [R1+0x1c4] ;  /* 0x0001c40001027983 */ /* 0x000ee80000300800 */
[----:B------:R-:W3:Y:S01]  /*8130*/  LDL.LU R233, [R1+0xcc] ;  /* 0x0000cc0001e97983 */ /* 0x000ee20000300800 */
[----:B-1----:R-:W-:-:S03]  /*8140*/  IADD3 R182, P1, R226, R251, RZ ;  /* 0x000000fbe2b67210 */ /* 0x002fc60007f3e0ff */
[----:B------:R-:W3:Y:S02]  /*8150*/  LDL.LU R232, [R1+0x188] ;  /* 0x0001880001e87983 */ /* 0x000ee40000300800 */
[----:B------:R-:W-:Y:S02]  /*8160*/  IMAD.X R183, R216, 0x1, R252, P1 ;  /* 0x00000001d8b77824 */ /* 0x000fe400008e06fc */
[----:B------:R-:W3:Y:S04]  /*8170*/  LDL R230, [R1+0x1b4] ;  /* 0x0001b40001e67983 */ /* 0x000ee80000100800 */
[----:B------:R2:W3:Y:S04]  /*8180*/  @!P0 LDG.E.U16 R188, desc[UR14][R182.64] ;  /* 0x0000000eb6bc8981 */ /* 0x0004e8000c1e1500 */
[----:B------:R-:W3:Y:S04]  /*8190*/  LDL R216, [R1+0x8c] ;  /* 0x00008c0001d87983 */ /* 0x000ee80000100800 */
[----:B------:R-:W3:Y:S04]  /*81a0*/  LDL R227, [R1+0xf8] ;  /* 0x0000f80001e37983 */ /* 0x000ee80000100800 */
[----:B------:R-:W3:Y:S04]  /*81b0*/  LDL.LU R234, [R1+0x148] ;  /* 0x0001480001ea7983 */ /* 0x000ee80000300800 */
[----:B------:R-:W3:Y:S04]  /*81c0*/  LDL.LU R226, [R1+0x9c] ;  /* 0x00009c0001e27983 */ /* 0x000ee80000300800 */
[----:B------:R-:W3:Y:S04]  /*81d0*/  LDL.LU R235, [R1+0x158] ;  /* 0x0001580001eb7983 */ /* 0x000ee80000300800 */
[----:B------:R-:W3:Y:S04]  /*81e0*/  LDL.LU R229, [R1+0xac] ;  /* 0x0000ac0001e57983 */ /* 0x000ee80000300800 */
[----:B------:R-:W3:Y:S04]  /*81f0*/  LDL.LU R228, [R1+0x168] ;  /* 0x0001680001e47983 */ /* 0x000ee80000300800 */
[----:B------:R-:W3:Y:S01]  /*8200*/  LDL.LU R248, [R1+0xbc] ;  /* 0x0000bc0001f87983 */ /* 0x000ee20000300800 */
[----:B--2---:R-:W-:-:S05]  /*8210*/  IADD3 R182, P1, R204, R251, RZ ;  /* 0x000000fbccb67210 */ /* 0x004fca0007f3e0ff */
[----:B----4-:R-:W-:Y:S02]  /*8220*/  IMAD.X R183, R0, 0x1, R252, P1 ;  /* 0x0000000100b77824 */ /* 0x010fe400008e06fc */
[----:B------:R-:W2:Y:S04]  /*8230*/  LDL.LU R0, [R1+0x178] ;  /* 0x0001780001007983 */ /* 0x000ea80000300800 */
[----:B------:R0:W-:Y:S04]  /*8240*/  STS.U16 [R205+UR12+0x1a00], R191 ;  /* 0x001a00bfcd007988 */ /* 0x0001e8000800040c */
[----:B------:R1:W-:Y:S01]  /*8250*/  STS.U16 [R205+UR12+0x1e00], R203 ;  /* 0x001e00cbcd007988 */ /* 0x0003e2000800040c */
[----:B------:R-:W-:-:S03]  /*8260*/  LOP3.LUT R204, R186, 0x50, RZ, 0x3c, !PT ;  /* 0x00000050bacc7812 */ /* 0x000fc600078e3cff */
[----:B------:R-:W4:Y:S01]  /*8270*/  LDL.LU R247, [R1+0xe8] ;  /* 0x0000e80001f77983 */ /* 0x000f220000300800 */
[----:B0-----:R-:W-:Y:S02]  /*8280*/  PRMT R191, RZ, 0x7610, R191 ;  /* 0x00007610ffbf7816 */ /* 0x001fe400000000bf */
[----:B-1----:R-:W-:Y:S01]  /*8290*/  PRMT R203, RZ, 0x7610, R203 ;  /* 0x00007610ffcb7816 */ /* 0x002fe200000000cb */
[----:B------:R0:W-:Y:S04]  /*82a0*/  STS.U16 [R204+UR12+0x280], R202 ;  /* 0x000280cacc007988 */ /* 0x0001e8000800040c */
[----:B------:R3:W4:Y:S04]  /*82b0*/  @!P0 LDG.E.U16 R191, desc[UR14][R182.64] ;  /* 0x0000000eb6bf8981 */ /* 0x000728000c1e1500 */
[----:B------:R-:W4:Y:S01]  /*82c0*/  LDL.LU R246, [R1+0x1a4] ;  /* 0x0001a40001f67983 */ /* 0x000f220000300800 */
[----:B---3--:R-:W-:-:S05]  /*82d0*/  IADD3 R182, P1, R240, R251, RZ ;  /* 0x000000fbf0b67210 */ /* 0x008fca0007f3e0ff */
[----:B------:R-:W-:-:S05]  /*82e0*/  IMAD.X R183, R241, 0x1, R252, P1 ;  /* 0x00000001f1b77824 */ /* 0x000fca00008e06fc */
[----:B------:R1:W3:Y:S01]  /*82f0*/  @!P0 LDG.E.U16 R203, desc[UR14][R182.64] ;  /* 0x0000000eb6cb8981 */ /* 0x0002e2000c1e1500 */
[----:B0-----:R-:W-:-:S03]  /*8300*/  PRMT R202, RZ, 0x7610, R202 ;  /* 0x00007610ffca7816 */ /* 0x001fc600000000ca */
[----:B------:R-:W-:Y:S04]  /*8310*/  STL [R1+0x27c], R240 ;  /* 0x00027cf001007387 */ /* 0x000fe80000100800 */
[----:B------:R-:W-:Y:S04]  /*8320*/  STL [R1+0x280], R241 ;  /* 0x000280f101007387 */ /* 0x000fe80000100800 */
[----:B------:R0:W-:Y:S01]  /*8330*/  STS.U16 [R204+UR12+0x680], R201 ;  /* 0x000680c9cc007988 */ /* 0x0001e2000800040c */
[----:B-1----:R-:W-:-:S05]  /*8340*/  IADD3 R182, P1, R232, R251, RZ ;  /* 0x000000fbe8b67210 */ /* 0x002fca0007f3e0ff */
[----:B------:R-:W-:Y:S01]  /*8350*/  IMAD.X R183, R233, 0x1, R252, P1 ;  /* 0x00000001e9b77824 */ /* 0x000fe200008e06fc */
[----:B------:R1:W-:Y:S04]  /*8360*/  STL [R1+0x284], R232 ;  /* 0x000284e801007387 */ /* 0x0003e80000100800 */
[----:B------:R2:W3:Y:S01]  /*8370*/  @!P0 LDG.E.U16 R202, desc[UR14][R182.64] ;  /* 0x0000000eb6ca8981 */ /* 0x0004e2000c1e1500 */
[----:B0-----:R-:W-:-:S03]  /*8380*/  PRMT R201, RZ, 0x7610, R201 ;  /* 0x00007610ffc97816 */ /* 0x001fc600000000c9 */
[----:B-1----:R-:W4:Y:S04]  /*8390*/  LDL.LU R232, [R1+0x138] ;  /* 0x0001380001e87983 */ /* 0x002f280000300800 */
[----:B------:R0:W-:Y:S04]  /*83a0*/  STL [R1+0x288], R233 ;  /* 0x000288e901007387 */ /* 0x0001e80000100800 */
[----:B0-----:R-:W3:Y:S04]  /*83b0*/  LDL.LU R233, [R1+0x7c] ;  /* 0x00007c0001e97983 */ /* 0x001ee80000300800 */
[----:B------:R0:W-:Y:S02]  /*83c0*/  STS.U16 [R204+UR12+0xa80], R200 ;  /* 0x000a80c8cc007988 */ /* 0x0001e4000800040c */
[----:B0-----:R-:W-:-:S02]  /*83d0*/  PRMT R200, RZ, 0x7610, R200 ;  /* 0x00007610ffc87816 */ /* 0x001fc400000000c8 */
[----:B--2---:R-:W-:-:S05]  /*83e0*/  IADD3 R182, P1, R0, R251, RZ ;  /* 0x000000fb00b67210 */ /* 0x004fca0007f3e0ff */
[----:B------:R-:W-:Y:S01]  /*83f0*/  IMAD.X R183, R248, 0x1, R252, P1 ;  /* 0x00000001f8b77824 */ /* 0x000fe200008e06fc */
[----:B------:R0:W-:Y:S04]  /*8400*/  STL [R1+0x294], R0 ;  /* 0x0002940001007387 */ /* 0x0001e80000100800 */
[----:B------:R1:W2:Y:S04]  /*8410*/  @!P0 LDG.E.U16 R201, desc[UR14][R182.64] ;  /* 0x0000000eb6c98981 */ /* 0x0002a8000c1e1500 */
[----:B0-----:R-:W2:Y:S01]  /*8420*/  LDL.LU R0, [R1+0x128] ;  /* 0x0001280001007983 */ /* 0x001ea20000300800 */
[----:B-1----:R-:W-:-:S03]  /*8430*/  IADD3 R182, P1, R228, R251, RZ ;  /* 0x000000fbe4b67210 */ /* 0x002fc60007f3e0ff */
[----:B------:R0:W-:Y:S02]  /*8440*/  STL [R1+0x298], R248 ;  /* 0x000298f801007387 */ /* 0x0001e40000100800 */
[----:B------:R-:W-:-:S05]  /*8450*/  IMAD.X R183, R229, 0x1, R252, P1 ;  /* 0x00000001e5b77824 */ /* 0x000fca00008e06fc */
[----:B------:R1:W2:Y:S04]  /*8460*/  @!P0 LDG.E.U16 R200, desc[UR14][R182.64] ;  /* 0x0000000eb6c88981 */ /* 0x0002a8000c1e1500 */
[----:B0-----:R-:W2:Y:S04]  /*8470*/  LDL.LU R248, [R1+0x6c] ;  /* 0x00006c0001f87983 */ /* 0x001ea80000300800 */
[----:B------:R-:W-:Y:S01]  /*8480*/  STL [R1+0x29c], R228 ;  /* 0x00029ce401007387 */ /* 0x000fe20000100800 */
[----:B-1----:R-:W-:-:S03]  /*8490*/  IADD3 R182, P1, R235, R251, RZ ;  /* 0x000000fbebb67210 */ /* 0x002fc60007f3e0ff */
[----:B------:R-:W-:Y:S04]  /*84a0*/  STL [R1+0x2a0], R229 ;  /* 0x0002a0e501007387 */ /* 0x000fe80000100800 */
[----:B------:R0:W-:Y:S01]  /*84b0*/  STL [R1+0x2a4], R235 ;  /* 0x0002a4eb01007387 */ /* 0x0001e20000100800 */
[----:B------:R-:W-:-:S03]  /*84c0*/  IMAD.X R183, R226, 0x1, R252, P1 ;  /* 0x00000001e2b77824 */ /* 0x000fc600008e06fc */
[----:B0-----:R-:W2:Y:S04]  /*84d0*/  LDL.LU R235, [R1+0x118] ;  /* 0x0001180001eb7983 */ /* 0x001ea80000300800 */
[----:B------:R0:W-:Y:S04]  /*84e0*/  STL [R1+0x2a8], R226 ;  /* 0x0002a8e201007387 */ /* 0x0001e80000100800 */
[----:B0-----:R-:W2:Y:S04]  /*84f0*/  LDL.LU R226, [R1+0x5c] ;  /* 0x00005c0001e27983 */ /* 0x001ea80000300800 */
[----:B------:R0:W-:Y:S02]  /*8500*/  STS.U16 [R204+UR12+0xe80], R199 ;  /* 0x000e80c7cc007988 */ /* 0x0001e4000800040c */
[----:B0-----:R-:W-:-:S02]  /*8510*/  PRMT R199, RZ, 0x7610, R199 ;  /* 0x00007610ffc77816 */ /* 0x001fc400000000c7 */
[----:B------:R0:W-:Y:S04]  /*8520*/  STS.U16 [R204+UR12+0x1280], R198 ;  /* 0x001280c6cc007988 */ /* 0x0001e8000800040c */
[----:B------:R1:W2:Y:S01]  /*8530*/  @!P0 LDG.E.U16 R199, desc[UR14][R182.64] ;  /* 0x0000000eb6c78981 */ /* 0x0002a2000c1e1500 */
[----:B0-----:R-:W-:Y:S02]  /*8540*/  PRMT R198, RZ, 0x7610, R198 ;  /* 0x00007610ffc67816 */ /* 0x001fe400000000c6 */
[----:B-1----:R-:W-:-:S05]  /*8550*/  IADD3 R182, P1, R234, R251, RZ ;  /* 0x000000fbeab67210 */ /* 0x002fca0007f3e0ff */
[----:B------:R-:W-:Y:S01]  /*8560*/  IMAD.X R183, R216, 0x1, R252, P1 ;  /* 0x00000001d8b77824 */ /* 0x000fe200008e06fc */
[----:B------:R0:W-:Y:S04]  /*8570*/  STS.U16 [R204+UR12+0x1680], R197 ;  /* 0x001680c5cc007988 */ /* 0x0001e8000800040c */
[----:B------:R4:W2:Y:S01]  /*8580*/  @!P0 LDG.E.U16 R198, desc[UR14][R182.64] ;  /* 0x0000000eb6c68981 */ /* 0x0008a2000c1e1500 */
[----:B0-----:R-:W-:Y:S02]  /*8590*/  PRMT R197, RZ, 0x7610, R197 ;  /* 0x00007610ffc57816 */ /* 0x001fe400000000c5 */
[----:B----4-:R-:W-:-:S05]  /*85a0*/  IADD3 R182, P1, R232, R251, RZ ;  /* 0x000000fbe8b67210 */ /* 0x010fca0007f3e0ff */
[----:B---3--:R-:W-:Y:S01]  /*85b0*/  IMAD.X R183, R233, 0x1, R252, P1 ;  /* 0x00000001e9b77824 */ /* 0x008fe200008e06fc */
[----:B------:R0:W-:Y:S04]  /*85c0*/  STS.U16 [R204+UR12+0x1a80], R196 ;  /* 0x001a80c4cc007988 */ /* 0x0001e8000800040c */
[----:B------:R2:W3:Y:S01]  /*85d0*/  @!P0 LDG.E.U16 R197, desc[UR14][R182.64] ;  /* 0x0000000eb6c58981 */ /* 0x0004e2000c1e1500 */
[----:B0-----:R-:W-:-:S03]  /*85e0*/  PRMT R196, RZ, 0x7610, R196 ;  /* 0x00007610ffc47816 */ /* 0x001fc600000000c4 */
[----:B------:R0:W-:Y:S04]  /*85f0*/  STS.U16 [R204+UR12+0x1e80], R195 ;  /* 0x001e80c3cc007988 */ /* 0x0001e8000800040c */
[----:B------:R-:W-:Y:S04]  /*8600*/  STL [R1+0x2ac], R234 ;  /* 0x0002acea01007387 */ /* 0x000fe80000100800 */
[----:B------:R1:W-:Y:S01]  /*8610*/  STL [R1+0x2b0], R232 ;  /* 0x0002b0e801007387 */ /* 0x0003e20000100800 */
[----:B0-----:R-:W-:-:S03]  /*8620*/  PRMT R195, RZ, 0x7610, R195 ;  /* 0x00007610ffc37816 */ /* 0x001fc600000000c3 */
[----:B------:R-:W4:Y:S04]  /*8630*/  LDL.LU R238, [R1+0x194] ;  /* 0x0001940001ee7983 */ /* 0x000f280000300800 */
[----:B-1----:R-:W3:Y:S04]  /*8640*/  LDL.LU R232, [R1+0x58] ;  /* 0x0000580001e87983 */ /* 0x002ee80000300800 */
[----:B------:R-:W3:Y:S04]  /*8650*/  LDL.LU R234, [R1+0x114] ;  /* 0x0001140001ea7983 */ /* 0x000ee80000300800 */
[----:B------:R-:W3:Y:S04]  /*8660*/  LDL.LU R229, [R1+0x68] ;  /* 0x0000680001e57983 */ /* 0x000ee80000300800 */
[----:B------:R-:W3:Y:S04]  /*8670*/  LDL.LU R228, [R1+0x124] ;  /* 0x0001240001e47983 */ /* 0x000ee80000300800 */
[----:B------:R-:W3:Y:S04]  /*8680*/  LDL.LU R236, [R1+0x78] ;  /* 0x0000780001ec7983 */ /* 0x000ee80000300800 */
[----:B------:R-:W3:Y:S04]  /*8690*/  LDL.LU R237, [R1+0x134] ;  /* 0x0001340001ed7983 */ /* 0x000ee80000300800 */
[----:B------:R-:W3:Y:S04]  /*86a0*/  LDL.LU R241, [R1+0x88] ;  /* 0x0000880001f17983 */ /* 0x000ee80000300800 */
[----:B------:R-:W3:Y:S04]  /*86b0*/  LDL.LU R240, [R1+0x144] ;  /* 0x0001440001f07983 */ /* 0x000ee80000300800 */
[----:B------:R-:W3:Y:S01]  /*86c0*/  LDL.LU R249, [R1+0x98] ;  /* 0x0000980001f97983 */ /* 0x000ee20000300800 */
[----:B--2---:R-:W-:-:S05]  /*86d0*/  IADD3 R182, P1, R0, R251, RZ ;  /* 0x000000fb00b67210 */ /* 0x004fca0007f3e0ff */
[----:B------:R-:W-:-:S05]  /*86e0*/  IMAD.X R183, R248, 0x1, R252, P1 ;  /* 0x00000001f8b77824 */ /* 0x000fca00008e06fc */
[----:B------:R0:W2:Y:S02]  /*86f0*/  @!P0 LDG.E.U16 R196, desc[UR14][R182.64] ;  /* 0x0000000eb6c48981 */ /* 0x0000a4000c1e1500 */
[----:B0-----:R-:W-:-:S05]  /*8700*/  IADD3 R182, P1, R235, R251, RZ ;  /* 0x000000fbebb67210 */ /* 0x001fca0007f3e0ff */
[----:B------:R-:W-:-:S05]  /*8710*/  IMAD.X R183, R226, 0x1, R252, P1 ;  /* 0x00000001e2b77824 */ /* 0x000fca00008e06fc */
[----:B------:R0:W2:Y:S02]  /*8720*/  @!P0 LDG.E.U16 R195, desc[UR14][R182.64] ;  /* 0x0000000eb6c38981 */ /* 0x0000a4000c1e1500 */
[----:B0-----:R-:W-:-:S05]  /*8730*/  IADD3 R182, P1, R230, R251, RZ ;  /* 0x000000fbe6b67210 */ /* 0x001fca0007f3e0ff */
[----:B------:R-:W-:Y:S02]  /*8740*/  IMAD.X R183, R227, 0x1, R252, P1 ;  /* 0x00000001e3b77824 */ /* 0x000fe400008e06fc */
[----:B------:R-:W3:Y:S04]  /*8750*/  LDL.LU R227, [R1+0x154] ;  /* 0x0001540001e37983 */ /* 0x000ee80000300800 */
[----:B------:R-:W2:Y:S04]  /*8760*/  LDL.LU R243, [R1+0xa8] ;  /* 0x0000a80001f37983 */ /* 0x000ea80000300800 */
[----:B------:R-:W3:Y:S04]  /*8770*/  LDL.LU R242, [R1+0x164] ;  /* 0x0001640001f27983 */ /* 0x000ee80000300800 */
[----:B------:R-:W2:Y:S04]  /*8780*/  LDL.LU R245, [R1+0xb8] ;  /* 0x0000b80001f57983 */ /* 0x000ea80000300800 */
[----:B------:R-:W3:Y:S04]  /*8790*/  LDL.LU R244, [R1+0x174] ;  /* 0x0001740001f47983 */ /* 0x000ee80000300800 */
[----:B------:R-:W2:Y:S04]  /*87a0*/  LDL.LU R231, [R1+0xc8] ;  /* 0x0000c80001e77983 */ /* 0x000ea80000300800 */
[----:B------:R-:W3:Y:S04]  /*87b0*/  LDL.LU R230, [R1+0x184] ;  /* 0x0001840001e67983 */ /* 0x000ee80000300800 */
[----:B------:R-:W2:Y:S01]  /*87c0*/  LDL.LU R239, [R1+0xd8] ;  /* 0x0000d80001ef7983 */ /* 0x000ea20000300800 */
[----:B------:R-:W-:-:S05]  /*87d0*/  LOP3.LUT R216, R186, 0x60, RZ, 0x3c, !PT ;  /* 0x00000060bad87812 */ /* 0x000fca00078e3cff */
[----:B------:R0:W-:Y:S02]  /*87e0*/  STS.U16 [R216+UR12+0x300], R194 ;  /* 0x000300c2d8007988 */ /* 0x0001e4000800040c */
[----:B0-----:R-:W-:Y:S02]  /*87f0*/  PRMT R194, RZ, 0x7610, R194 ;  /* 0x00007610ffc27816 */ /* 0x001fe400000000c2 */
[----:B------:R0:W-:Y:S04]  /*8800*/  STS.U16 [R216+UR12+0x700], R193 ;  /* 0x000700c1d8007988 */ /* 0x0001e8000800040c */
[----:B------:R1:W3:Y:S01]  /*8810*/  @!P0 LDG.E.U16 R194, desc[UR14][R182.64] ;  /* 0x0000000eb6c28981 */ /* 0x0002e2000c1e1500 */
[----:B0-----:R-:W-:Y:S02]  /*8820*/  PRMT R193, RZ, 0x7610, R193 ;  /* 0x00007610ffc17816 */ /* 0x001fe400000000c1 */
[----:B-1----:R-:W-:-:S05]  /*8830*/  IADD3 R182, P1, R2, R251, RZ ;  /* 0x000000fb02b67210 */ /* 0x002fca0007f3e0ff */
[----:B------:R-:W-:Y:S01]  /*8840*/  IMAD.X R183, R3, 0x1, R252, P1 ;  /* 0x0000000103b77824 */ /* 0x000fe200008e06fc */
[----:B------:R0:W-:Y:S04]  /*8850*/  STS.U16 [R216+UR12+0xb00], R192 ;  /* 0x000b00c0d8007988 */ /* 0x0001e8000800040c */
[----:B------:R1:W3:Y:S01]  /*8860*/  @!P0 LDG.E.U16 R193, desc[UR14][R182.64] ;  /* 0x0000000eb6c18981 */ /* 0x0002e2000c1e1500 */
[----:B0-----:R-:W-:Y:S02]  /*8870*/  PRMT R192, RZ, 0x7610, R192 ;  /* 0x00007610ffc07816 */ /* 0x001fe400000000c0 */
[----:B-1----:R-:W-:-:S05]  /*8880*/  IADD3 R182, P1, R246, R251, RZ ;  /* 0x000000fbf6b67210 */ /* 0x002fca0007f3e0ff */
[----:B------:R-:W-:-:S05]  /*8890*/  IMAD.X R183, R247, 0x1, R252, P1 ;  /* 0x00000001f7b77824 */ /* 0x000fca00008e06fc */
[----:B------:R4:W3:Y:S01]  /*88a0*/  @!P0 LDG.E.U16 R192, desc[UR14][R182.64] ;  /* 0x0000000eb6c08981 */ /* 0x0008e2000c1e1500 */
[----:B------:R-:W-:Y:S02]  /*88b0*/  PRMT R204, RZ, 0x7610, R204 ;  /* 0x00007610ffcc7816 */ /* 0x000fe400000000cc */
[----:B----4-:R-:W-:Y:S02]  /*88c0*/  IADD3 R182, P1, R238, R251, RZ ;  /* 0x000000fbeeb67210 */ /* 0x010fe40007f3e0ff */
[----:B------:R-:W-:Y:S01]  /*88d0*/  PRMT R205, RZ, 0x7610, R205 ;  /* 0x00007610ffcd7816 */ /* 0x000fe200000000cd */
[----:B------:R0:W-:Y:S02]  /*88e0*/  STS.U16 [R216+UR12+0x1700], R190 ;  /* 0x001700bed8007988 */ /* 0x0001e4000800040c */
[----:B0-----:R-:W-:Y:S02]  /*88f0*/  PRMT R190, RZ, 0x7610, R190 ;  /* 0x00007610ffbe7816 */ /* 0x001fe400000000be */
[----:B------:R0:W-:Y:S02]  /*8900*/  STS.U16 [R216+UR12+0x1b00], R189 ;  /* 0x001b00bdd8007988 */ /* 0x0001e4000800040c */
[----:B0-----:R-:W-:-:S02]  /*8910*/  PRMT R189, RZ, 0x7610, R189 ;  /* 0x00007610ffbd7816 */ /* 0x001fc400000000bd */
[----:B------:R0:W-:Y:S02]  /*8920*/  STS.U16 [R216+UR12+0x1300], R207 ;  /* 0x001300cfd8007988 */ /* 0x0001e4000800040c */
[----:B0-----:R-:W-:Y:S02]  /*8930*/  PRMT R207, RZ, 0x7610, R207 ;  /* 0x00007610ffcf7816 */ /* 0x001fe400000000cf */
[----:B------:R0:W-:Y:S04]  /*8940*/  STL.64 [R1+0x220], R2 ;  /* 0x0002200201007387 */ /* 0x0001e80000100a00 */
[----:B------:R1:W-:Y:S01]  /*8950*/  STS.U16 [R216+UR12+0xf00], R208 ;  /* 0x000f00d0d8007988 */ /* 0x0003e2000800040c */
[----:B0-----:R-:W0:Y:S01]  /*8960*/  S2R R3, SR_TID.X ;  /* 0x0000000000037919 */ /* 0x001e220000002100 */
[----:B-1----:R-:W-:-:S02]  /*8970*/  PRMT R208, RZ, 0x7610, R208 ;  /* 0x00007610ffd07816 */ /* 0x002fc400000000d0 */
[----:B------:R1:W-:Y:S01]  /*8980*/  STS.U16 [R216+UR12+0x1f00], R209 ;  /* 0x001f00d1d8007988 */ /* 0x0003e2000800040c */
[----:B------:R-:W-:Y:S02]  /*8990*/  LOP3.LUT R186, R186, 0x70, RZ, 0x3c, !PT ;  /* 0x00000070baba7812 */ /* 0x000fe400078e3cff */
[----:B-1----:R-:W-:-:S03]  /*89a0*/  PRMT R209, RZ, 0x7610, R209 ;  /* 0x00007610ffd17816 */ /* 0x002fc600000000d1 */
[----:B------:R1:W-:Y:S02]  /*89b0*/  STS.U16 [R186+UR12+0x380], R212 ;  /* 0x000380d4ba007988 */ /* 0x0003e4000800040c */
[----:B-1----:R-:W-:Y:S02]  /*89c0*/  PRMT R212, RZ, 0x7610, R212 ;  /* 0x00007610ffd47816 */ /* 0x002fe400000000d4 */
[----:B------:R0:W-:Y:S04]  /*89d0*/  STS.U16 [R186+UR12+0x1b80], R178 ;  /* 0x001b80b2ba007988 */ /* 0x0001e8000800040c */
[----:B------:R1:W-:Y:S01]  /*89e0*/  STS.U16 [R186+UR12+0x780], R213 ;  /* 0x000780d5ba007988 */ /* 0x0003e2000800040c */
[----:B0-----:R-:W-:Y:S02]  /*89f0*/  SHF.R.S32.HI R178, RZ, 0x6, R3 ;  /* 0x00000006ffb27819 */ /* 0x001fe40000011403 */
[----:B-1----:R-:W-:-:S02]  /*8a00*/  PRMT R213, RZ, 0x7610, R213 ;  /* 0x00007610ffd57816 */ /* 0x002fc400000000d5 */
[----:B------:R-:W-:-:S04]  /*8a10*/  SGXT R178, R178, 0x1 ;  /* 0x00000001b2b2781a */ /* 0x000fc80000000200 */
[----:B------:R-:W-:Y:S02]  /*8a20*/  LOP3.LUT R177, R177, 0x90, R178, 0x78, !PT ;  /* 0x00000090b1b17812 */ /* 0x000fe400078e78b2 */
[----:B------:R-:W-:-:S04]  /*8a30*/  SHF.R.S32.HI R178, RZ, 0x6, R3 ;  /* 0x00000006ffb27819 */ /* 0x000fc80000011403 */
[----:B------:R-:W-:Y:S01]  /*8a40*/  SGXT R178, R178, 0x1 ;  /* 0x00000001b2b2781a */ /* 0x000fe20000000200 */
[----:B------:R-:W-:Y:S04]  /*8a50*/  STS.U16 [R186+UR12+0xb80], R214 ;  /* 0x000b80d6ba007988 */ /* 0x000fe8000800040c */
[----:B------:R-:W-:Y:S04]  /*8a60*/  STS.U16 [R186+UR12+0xf80], R215 ;  /* 0x000f80d7ba007988 */ /* 0x000fe8000800040c */
[----:B------:R-:W-:Y:S04]  /*8a70*/  STS.U16 [R186+UR12+0x1380], R210 ;  /* 0x001380d2ba007988 */ /* 0x000fe8000800040c */
[----:B------:R-:W-:Y:S04]  /*8a80*/  STS.U16 [R186+UR12+0x1780], R206 ;  /* 0x001780ceba007988 */ /* 0x000fe8000800040c */
[----:B------:R-:W-:Y:S04]  /*8a90*/  STS.U16 [R186+UR12+0x1f80], R211 ;  /* 0x001f80d3ba007988 */ /* 0x000fe8000800040c */
[----:B------:R0:W-:Y:S01]  /*8aa0*/  STS.U16 [R177+UR12+0x7000], R18 ;  /* 0x00700012b1007988 */ /* 0x0001e2000800040c */
[----:B--2---:R-:W-:-:S05]  /*8ab0*/  IMAD.X R183, R239, 0x1, R252, P1 ;  /* 0x00000001efb77824 */ /* 0x004fca00008e06fc */
[----:B------:R3:W2:Y:S02]  /*8ac0*/  @!P0 LDG.E.U16 R204, desc[UR14][R182.64] ;  /* 0x0000000eb6cc8981 */ /* 0x0006a4000c1e1500 */
[----:B---3--:R-:W-:-:S05]  /*8ad0*/  IADD3 R182, P1, R230, R251, RZ ;  /* 0x000000fbe6b67210 */ /* 0x008fca0007f3e0ff */
[----:B------:R-:W-:-:S05]  /*8ae0*/  IMAD.X R183, R231, 0x1, R252, P1 ;  /* 0x00000001e7b77824 */ /* 0x000fca00008e06fc */
[----:B------:R1:W3:Y:S02]  /*8af0*/  @!P0 LDG.E.U16 R205, desc[UR14][R182.64] ;  /* 0x0000000eb6cd8981 */ /* 0x0002e4000c1e1500 */
[----:B-1----:R-:W-:-:S05]  /*8b00*/  IADD3 R182, P1, R244, R251, RZ ;  /* 0x000000fbf4b67210 */ /* 0x002fca0007f3e0ff */
[----:B------:R-:W-:-:S05]  /*8b10*/  IMAD.X R183, R245, 0x1, R252, P1 ;  /* 0x00000001f5b77824 */ /* 0x000fca00008e06fc */
[----:B------:R1:W4:Y:S02]  /*8b20*/  @!P0 LDG.E.U16 R190, desc[UR14][R182.64] ;  /* 0x0000000eb6be8981 */ /* 0x000324000c1e1500 */
        /* <DEDUP_REMOVED lines=18> */
[----:B-1----:R-:W-:-:S05]  /*8c50*/  IMAD.SHL.U32 R182, R3, 0x2, RZ ;  /* 0x0000000203b67824 */ /* 0x002fca00078e00ff */
[----:B------:R-:W-:Y:S01]  /*8c60*/  LOP3.LUT R182, R182, 0x7e, RZ, 0xc0, !PT ;  /* 0x0000007eb6b67812 */ /* 0x000fe200078ec0ff */
[----:B------:R-:W-:Y:S01]  /*8c70*/  STS.U16 [R177+UR12+0x7400], R152 ;  /* 0x00740098b1007988 */ /* 0x000fe2000800040c */
[----:B0-----:R-:W-:Y:S02]  /*8c80*/  LOP3.LUT R18, R177, 0x20, RZ, 0x3c, !PT ;  /* 0x00000020b1127812 */ /* 0x001fe400078e3cff */
[----:B------:R-:W-:Y:S01]  /*8c90*/  LOP3.LUT R178, R182, 0x90, R178, 0x78, !PT ;  /* 0x00000090b6b27812 */ /* 0x000fe200078e78b2 */
[----:B------:R-:W-:Y:S04]  /*8ca0*/  STS.U16 [R177+UR12+0x7800], R176 ;  /* 0x007800b0b1007988 */ /* 0x000fe8000800040c */
[----:B------:R-:W-:Y:S01]  /*8cb0*/  STS.U16 [R177+UR12+0x7c00], R175 ;  /* 0x007c00afb1007988 */ /* 0x000fe2000800040c */
[----:B------:R-:W-:-:S03]  /*8cc0*/  LOP3.LUT R178, R178, 0x60, RZ, 0x3c, !PT ;  /* 0x00000060b2b27812 */ /* 0x000fc600078e3cff */
[----:B------:R-:W-:Y:S04]  /*8cd0*/  STS.U16 [R177+UR12+0x4000], R174 ;  /* 0x004000aeb1007988 */ /* 0x000fe8000800040c */
        /* <DEDUP_REMOVED lines=10> */
[----:B------:R0:W-:Y:S04]  /*8d80*/  STS.U16 [R177+UR12+0x6c00], R163 ;  /* 0x006c00a3b1007988 */ /* 0x0001e8000800040c */
[----:B------:R-:W-:Y:S01]  /*8d90*/  STS.U16 [R18+UR12+0x7100], R23 ;  /* 0x0071001712007988 */ /* 0x000fe2000800040c */
[----:B0-----:R-:W-:-:S03]  /*8da0*/  LOP3.LUT R177, R177, 0x40, RZ, 0x3c, !PT ;  /* 0x00000040b1b17812 */ /* 0x001fc600078e3cff */
        /* <DEDUP_REMOVED lines=15> */
[----:B------:R-:W-:Y:S04]  /*8ea0*/  STL.64 [R1+0x1e8], R250 ;  /* 0x0001e8fa01007387 */ /* 0x000fe80000100a00 */
        /* <DEDUP_REMOVED lines=17> */
[----:B------:R-:W4:Y:S04]  /*8fc0*/  LDL.LU R214, [R1+0x30] ;  /* 0x0000300001d67983 */ /* 0x000f280000300800 */
[----:B------:R1:W-:Y:S01]  /*8fd0*/  STS.U16 [R178+UR12+0x7f00], R14 ;  /* 0x007f000eb2007988 */ /* 0x0003e2000800040c */
[----:B0-----:R-:W-:-:S03]  /*8fe0*/  IMAD.MOV.U32 R15, RZ, RZ, R9 ;  /* 0x000000ffff0f7224 */ /* 0x001fc600078e0009 */
[----:B------:R-:W4:Y:S01]  /*8ff0*/  LDL.LU R216, [R1+0x34] ;  /* 0x0000340001d87983 */ /* 0x000f220000300800 */
[----:B------:R-:W-:-:S03]  /*9000*/  IMAD.MOV.U32 R19, RZ, RZ, R11 ;  /* 0x000000ffff137224 */ /* 0x000fc600078e000b */
[----:B------:R0:W-:Y:S01]  /*9010*/  STS.U16 [R178+UR12+0x7300], R17 ;  /* 0x00730011b2007988 */ /* 0x0001e2000800040c */
[----:B-1----:R-:W-:-:S03]  /*9020*/  IMAD.MOV.U32 R14, RZ, RZ, R217 ;  /* 0x000000ffff0e7224 */ /* 0x002fc600078e00d9 */
[----:B------:R-:W4:Y:S01]  /*9030*/  LDL.LU R9, [R1+0x2d4] ;  /* 0x0002d40001097983 */ /* 0x000f220000300800 */
[----:B------:R-:W-:-:S03]  /*9040*/  IMAD.MOV.U32 R18, RZ, RZ, R220 ;  /* 0x000000ffff127224 */ /* 0x000fc600078e00dc */
[----:B------:R1:W-:Y:S01]  /*9050*/  STS.U16 [R178+UR12+0x7700], R16 ;  /* 0x00770010b2007988 */ /* 0x0003e2000800040c */
[----:B0-----:R-:W-:-:S03]  /*9060*/  IMAD.MOV.U32 R17, RZ, RZ, R10 ;  /* 0x000000ffff117224 */ /* 0x001fc600078e000a */
[----:B------:R-:W4:Y:S04]  /*9070*/  LDL.LU R217, [R1+0x2d0] ;  /* 0x0002d00001d97983 */ /* 0x000f280000300800 */
[----:B------:R-:W4:Y:S01]  /*9080*/  LDL.LU R10, [R1+0x2cc] ;  /* 0x0002cc00010a7983 */ /* 0x000f220000300800 */
[----:B-1----:R-:W-:-:S03]  /*9090*/  IMAD.MOV.U32 R16, RZ, RZ, R218 ;  /* 0x000000ffff107224 */ /* 0x002fc600078e00da */
[----:B------:R-:W4:Y:S04]  /*90a0*/  LDL.LU R218, [R1+0x2c8] ;  /* 0x0002c80001da7983 */ /* 0x000f280000300800 */
[----:B------:R-:W4:Y:S04]  /*90b0*/  LDL.LU R11, [R1+0x2c4] ;  /* 0x0002c400010b7983 */ /* 0x000f280000300800 */
[----:B------:R-:W4:Y:S04]  /*90c0*/  LDL.LU R220, [R1+0x2c0] ;  /* 0x0002c00001dc7983 */ /* 0x000f280000300800 */
[----:B------:R-:W2:Y:S04]  /*90d0*/  LDL.LU R166, [R1+0x54] ;  /* 0x0000540001a67983 */ /* 0x000ea80000300800 */
[----:B------:R-:W4:Y:S04]  /*90e0*/  LDL.LU R152, [R1+0x4] ;  /* 0x0000040001987983 */ /* 0x000f280000300800 */
[----:B------:R-:W3:Y:S04]  /*90f0*/  LDL.LU R167, [R1+0x60] ;  /* 0x0000600001a77983 */ /* 0x000ee80000300800 */
[----:B------:R-:W4:Y:S04]  /*9100*/  LDL.LU R168, [R1+0x11c] ;  /* 0x00011c0001a87983 */ /* 0x000f280000300800 */
[----:B------:R-:W2:Y:S04]  /*9110*/  LDL.LU R169, [R1+0x64] ;  /* 0x0000640001a97983 */ /* 0x000ea80000300800 */
[----:B------:R-:W4:Y:S04]  /*9120*/  LDL.LU R170, [R1+0x120] ;  /* 0x0001200001aa7983 */ /* 0x000f280000300800 */
[----:B------:R-:W2:Y:S01]  /*9130*/  LDL.LU R171, [R1+0x70] ;  /* 0x0000700001ab7983 */ /* 0x000ea20000300800 */
[----:B------:R-:W-:-:S03]  /*9140*/  IMAD.U32 R2, RZ, RZ, UR12 ;  /* 0x0000000cff027e24 */ /* 0x000fc6000f8e00ff */
[----:B------:R-:W4:Y:S01]  /*9150*/  LDL.LU R172, [R1+0x12c] ;  /* 0x00012c0001ac7983 */ /* 0x000f220000300800 */
[----:B------:R-:W-:-:S03]  /*9160*/  IMAD.MOV.U32 R21, RZ, RZ, R12 ;  /* 0x000000ffff157224 */ /* 0x000fc600078e000c */
[----:B------:R-:W4:Y:S01]  /*9170*/  LDL.LU R173, [R1+0x74] ;  /* 0x0000740001ad7983 */ /* 0x000f220000300800 */
[----:B------:R-:W-:Y:S01]  /*9180*/  IMAD.MOV.U32 R20, RZ, RZ, R222 ;  /* 0x000000ffff147224 */ /* 0x000fe200078e00de */
[----:B------:R-:W-:Y:S02]  /*9190*/  SHF.R.U32.HI R2, RZ, 0x4, R2 ;  /* 0x00000004ff027819 */ /* 0x000fe40000011602 */
[----:B------:R-:W4:Y:S04]  /*91a0*/  LDL.LU R174, [R1+0x130] ;  /* 0x0001300001ae7983 */ /* 0x000f280000300800 */
[----:B------:R-:W4:Y:S04]  /*91b0*/  LDL.LU R12, [R1+0x2bc] ;  /* 0x0002bc00010c7983 */ /* 0x000f280000300800 */
[----:B------:R-:W4:Y:S01]  /*91c0*/  LDL.LU R222, [R1+0x2b8] ;  /* 0x0002b80001de7983 */ /* 0x000f220000300800 */
[----:B------:R-:W-:-:S03]  /*91d0*/  SGXT.U32 R2, R2, 0xe ;  /* 0x0000000e0202781a */ /* 0x000fc60000000000 */
[----:B------:R-:W4:Y:S04]  /*91e0*/  LDL.LU R175, [R1+0x80] ;  /* 0x0000800001af7983 */ /* 0x000f280000300800 */
[----:B------:R-:W4:Y:S04]  /*91f0*/  LDL.LU R176, [R1+0x13c] ;  /* 0x00013c0001b07983 */ /* 0x000f280000300800 */
[----:B------:R-:W4:Y:S01]  /*9200*/  LDL.LU R182, [R1+0x84] ;  /* 0x0000840001b67983 */ /* 0x000f220000300800 */
[----:B------:R-:W-:-:S03]  /*9210*/  IMAD.MOV.U32 R22, RZ, RZ, R4 ;  /* 0x000000ffff167224 */ /* 0x000fc600078e0004 */
[----:B------:R-:W4:Y:S01]  /*9220*/  LDL.LU R186, [R1+0x140] ;  /* 0x0001400001ba7983 */ /* 0x000f220000300800 */
[----:B------:R-:W-:-:S03]  /*9230*/  IMAD.MOV.U32 R23, RZ, RZ, R13 ;  /* 0x000000ffff177224 */ /* 0x000fc600078e000d */
[----:B------:R-:W4:Y:S01]  /*9240*/  LDL.LU R183, [R1+0x8c] ;  /* 0x00008c0001b77983 */ /* 0x000f220000300800 */
[----:B------:R-:W-:-:S03]  /*9250*/  R2UR UR8, R2 ;  /* 0x00000000020872ca */ /* 0x000fc600000e0000 */
[----:B------:R-:W4:Y:S04]  /*9260*/  LDL.LU R250, [R1+0x94] ;  /* 0x0000940001fa7983 */ /* 0x000f280000300800 */
[----:B------:R-:W4:Y:S04]  /*9270*/  LDL.LU R251, [R1+0x150] ;  /* 0x0001500001fb7983 */ /* 0x000f280000300800 */
[----:B------:R-:W-:Y:S01]  /*9280*/  STL.64 [R1+0x218], R20 ;  /* 0x0002181401007387 */ /* 0x000fe20000100a00 */
[----:B------:R-:W-:-:S03]  /*9290*/  IMAD.MOV.U32 R155, RZ, RZ, R232 ;  /* 0x000000ffff9b7224 */ /* 0x000fc600078e00e8 */
[----:B------:R-:W4:Y:S01]  /*92a0*/  LDL.LU R13, [R1+0x2b4] ;  /* 0x0002b400010d7983 */ /* 0x000f220000300800 */
[----:B------:R-:W-:-:S03]  /*92b0*/  IMAD.MOV.U32 R154, RZ, RZ, R234 ;  /* 0x000000ffff9a7224 */ /* 0x000fc600078e00ea */
[----:B------:R-:W4:Y:S01]  /*92c0*/  LDL.LU R2, [R1+0x15c] ;  /* 0x00015c0001027983 */ /* 0x000f220000300800 */
[----:B------:R-:W-:-:S03]  /*92d0*/  IMAD.MOV.U32 R157, RZ, RZ, R226 ;  /* 0x000000ffff9d7224 */ /* 0x000fc600078e00e2 */
[----:B------:R-:W4:Y:S01]  /*92e0*/  LDL.LU R3, [R1+0x160] ;  /* 0x0001600001037983 */ /* 0x000f220000300800 */
[----:B------:R-:W-:-:S03]  /*92f0*/  IMAD.MOV.U32 R156, RZ, RZ, R235 ;  /* 0x000000ffff9c7224 */ /* 0x000fc600078e00eb */
        /* <DEDUP_REMOVED lines=8> */
[----:B------:R-:W4:Y:S04]  /*9380*/  LDL.LU R235, [R1+0x2a4] ;  /* 0x0002a40001eb7983 */ /* 0x000f280000300800 */
[----:B------:R-:W4:Y:S04]  /*9390*/  LDL.LU R229, [R1+0x2a0] ;  /* 0x0002a00001e57983 */ /* 0x000f280000300800 */
[----:B------:R-:W4:Y:S04]  /*93a0*/  LDL.LU R228, [R1+0x29c] ;  /* 0x00029c0001e47983 */ /* 0x000f280000300800 */
[----:B------:R-:W4:Y:S04]  /*93b0*/  LDL.LU R248, [R1+0x298] ;  /* 0x0002980001f87983 */ /* 0x000f280000300800 */
[----:B------:R-:W4:Y:S01]  /*93c0*/  LDL.LU R0, [R1+0x294] ;  /* 0x0002940001007983 */ /* 0x000f220000300800 */
[----:B---3--:R-:W-:-:S02]  /*93d0*/  IMAD.MOV.U32 R159, RZ, RZ, R167 ;  /* 0x000000ffff9f7224 */ /* 0x008fc400078e00a7 */
[----:B--2---:R-:W-:Y:S02]  /*93e0*/  IMAD.MOV.U32 R167, RZ, RZ, R171 ;  /* 0x000000ffffa77224 */ /* 0x004fe400078e00ab */
[----:B------:R-:W-:Y:S02]  /*93f0*/  IMAD.MOV.U32 R171, RZ, RZ, R236 ;  /* 0x000000ffffab7224 */ /* 0x000fe400078e00ec */
[----:B------:R-:W2:Y:S01]  /*9400*/  LDL.LU R236, [R1+0x290] ;  /* 0x0002900001ec7983 */ /* 0x000ea20000300800 */
[----:B----4-:R-:W-:Y:S02]  /*9410*/  IMAD.MOV.U32 R160, RZ, RZ, R170 ;  /* 0x000000ffffa07224 */ /* 0x010fe400078e00aa */
[----:B------:R-:W-:Y:S02]  /*9420*/  IMAD.MOV.U32 R161, RZ, RZ, R169 ;  /* 0x000000ffffa17224 */ /* 0x000fe400078e00a9 */
[----:B------:R-:W-:Y:S02]  /*9430*/  IMAD.MOV.U32 R153, RZ, RZ, R166 ;  /* 0x000000ffff997224 */ /* 0x000fe400078e00a6 */
[----:B------:R-:W-:-:S02]  /*9440*/  IMAD.MOV.U32 R169, RZ, RZ, R173 ;  /* 0x000000ffffa97224 */ /* 0x000fc400078e00ad */
[----:B------:R-:W-:Y:S02]  /*9450*/  IMAD.MOV.U32 R170, RZ, RZ, R237 ;  /* 0x000000ffffaa7224 */ /* 0x000fe400078e00ed */
[----:B------:R-:W-:Y:S01]  /*9460*/  IMAD.MOV.U32 R166, RZ, RZ, R172 ;  /* 0x000000ffffa67224 */ /* 0x000fe200078e00ac */
[----:B------:R-:W3:Y:S01]  /*9470*/  LDL.LU R237, [R1+0x28c] ;  /* 0x00028c0001ed7983 */ /* 0x000ee20000300800 */
[----:B------:R-:W-:-:S03]  /*9480*/  IMAD.MOV.U32 R173, RZ, RZ, R233 ;  /* 0x000000ffffad7224 */ /* 0x000fc600078e00e9 */
[----:B------:R-:W4:Y:S01]  /*9490*/  LDL.LU R233, [R1+0x288] ;  /* 0x0002880001e97983 */ /* 0x000f220000300800 */
[----:B------:R-:W-:-:S03]  /*94a0*/  IMAD.MOV.U32 R179, RZ, RZ, R241 ;  /* 0x000000ffffb37224 */ /* 0x000fc600078e00f1 */
[----:B------:R-:W-:Y:S04]  /*94b0*/  STS.U16 [R178+UR12+0x4700], R194 ;  /* 0x004700c2b2007988 */ /* 0x000fe8000800040c */
[----:B------:R-:W-:Y:S04]  /*94c0*/  STS.U16 [R178+UR12+0x4300], R193 ;  /* 0x004300c1b2007988 */ /* 0x000fe8000800040c */
[----:B------:R-:W-:Y:S04]  /*94d0*/  STS.U16 [R178+UR12+0x4b00], R192 ;  /* 0x004b00c0b2007988 */ /* 0x000fe8000800040c */
[----:B------:R-:W-:Y:S04]  /*94e0*/  STS.U16 [R178+UR12+0x4f00], R204 ;  /* 0x004f00ccb2007988 */ /* 0x000fe8000800040c */
[----:B------:R-:W-:Y:S01]  /*94f0*/  STS.U16 [R178+UR12+0x5300], R205 ;  /* 0x005300cdb2007988 */ /* 0x000fe2000800040c */
[----:B------:R-:W-:-:S03]  /*9500*/  IMAD.MOV.U32 R181, RZ, RZ, R183 ;  /* 0x000000ffffb57224 */ /* 0x000fc600078e00b7 */
[----:B------:R-:W-:Y:S04]  /*9510*/  STS.U16 [R178+UR12+0x5700], R190 ;  /* 0x005700beb2007988 */ /* 0x000fe8000800040c */
[----:B------:R-:W-:Y:S04]  /*9520*/  STS.U16 [R178+UR12+0x5b00], R189 ;  /* 0x005b00bdb2007988 */ /* 0x000fe8000800040c */
[----:B------:R-:W-:Y:S04]  /*9530*/  STS.U16 [R178+UR12+0x5f00], R207 ;  /* 0x005f00cfb2007988 */ /* 0x000fe8000800040c */
[----:B------:R-:W-:Y:S04]  /*9540*/  STS.U16 [R178+UR12+0x6300], R208 ;  /* 0x006300d0b2007988 */ /* 0x000fe8000800040c */
[----:B------:R-:W-:Y:S04]  /*9550*/  STS.U16 [R178+UR12+0x6700], R209 ;  /* 0x006700d1b2007988 */ /* 0x000fe8000800040c */
[----:B------:R-:W-:Y:S04]  /*9560*/  STS.U16 [R178+UR12+0x6b00], R212 ;  /* 0x006b00d4b2007988 */ /* 0x000fe8000800040c */
[----:B------:R0:W-:Y:S01]  /*9570*/  STS.U16 [R178+UR12+0x6f00], R213 ;  /* 0x006f00d5b2007988 */ /* 0x0001e2000800040c */
[----:B------:R-:W-:Y:S01]  /*9580*/  IMAD.MOV.U32 R172, RZ, RZ, R232 ;  /* 0x000000ffffac7224 */ /* 0x000fe200078e00e8 */
[----:B------:R1:W-:Y:S06]  /*9590*/  MEMBAR.ALL.CTA ;  /* 0x0000000000007992 */ /* 0x0003ec0000008000 */
[----:B-1----:R-:W1:Y:S04]  /*95a0*/  FENCE.VIEW.ASYNC.S ;  /* 0x00000000000073c6 */ /* 0x002e680000000000 */
[----:B------:R-:W4:Y:S01]  /*95b0*/  LDL.LU R232, [R1+0x284] ;  /* 0x0002840001e87983 */ /* 0x000f220000300800 */
[----:B0-----:R-:W-:-:S03]  /*95c0*/  IMAD.MOV.U32 R178, RZ, RZ, R240 ;  /* 0x000000ffffb27224 */ /* 0x001fc600078e00f0 */
[----:B------:R-:W4:Y:S01]  /*95d0*/  LDL.LU R203, [R1+0x170] ;  /* 0x0001700001cb7983 */ /* 0x000f220000300800 */
[----:B------:R-:W-:-:S03]  /*95e0*/  IMAD.MOV.U32 R180, RZ, RZ, R234 ;  /* 0x000000ffffb47224 */ /* 0x000fc600078e00ea */
[----:B------:R-:W4:Y:S04]  /*95f0*/  LDL.LU R241, [R1+0x280] ;  /* 0x0002800001f17983 */ /* 0x000f280000300800 */
[----:B------:R-:W4:Y:S04]  /*9600*/  LDL.LU R240, [R1+0x27c] ;  /* 0x00027c0001f07983 */ /* 0x000f280000300800 */
[----:B------:R-:W4:Y:S01]  /*9610*/  LDL.LU R234, [R1+0x278] ;  /* 0x0002780001ea7983 */ /* 0x000f220000300800 */
[----:B--2---:R-:W-:Y:S01]  /*9620*/  IMAD.MOV.U32 R183, RZ, RZ, R236 ;  /* 0x000000ffffb77224 */ /* 0x004fe200078e00ec */
[----:B-1----:R-:W-:Y:S06]  /*9630*/  BAR.SYNC.DEFER_BLOCKING 0x0 ;  /* 0x0000000000007b1d */ /* 0x002fec0000010000 */
[----:B------:R-:W2:Y:S01]  /*9640*/  LDL.LU R236, [R1+0x274] ;  /* 0x0002740001ec7983 */ /* 0x000ea20000300800 */
[----:B------:R-:W-:-:S02]  /*9650*/  IMAD.MOV.U32 R158, RZ, RZ, R168 ;  /* 0x000000ffff9e7224 */ /* 0x000fc400078e00a8 */
[----:B------:R-:W-:Y:S02]  /*9660*/  IMAD.MOV.U32 R168, RZ, RZ, R174 ;  /* 0x000000ffffa87224 */ /* 0x000fe400078e00ae */
[----:B------:R-:W-:Y:S02]  /*9670*/  IMAD.MOV.U32 R177, RZ, RZ, R182 ;  /* 0x000000ffffb17224 */ /* 0x000fe400078e00b6 */
[----:B------:R-:W-:Y:S02]  /*9680*/  IMAD.MOV.U32 R174, RZ, RZ, R176 ;  /* 0x000000ffffae7224 */ /* 0x000fe400078e00b0 */
[----:B---3--:R-:W-:Y:S02]  /*9690*/  IMAD.MOV.U32 R182, RZ, RZ, R237 ;  /* 0x000000ffffb67224 */ /* 0x008fe400078e00ed */
[----:B------:R-:W-:Y:S01]  /*96a0*/  IMAD.MOV.U32 R176, RZ, RZ, R186 ;  /* 0x000000ffffb07224 */ /* 0x000fe200078e00ba */
[----:B------:R-:W3:Y:S01]  /*96b0*/  LDL.LU R237, [R1+0x270] ;  /* 0x0002700001ed7983 */ /* 0x000ee20000300800 */
[----:B------:R-:W-:-:S02]  /*96c0*/  IMAD.MOV.U32 R187, RZ, RZ, R249 ;  /* 0x000000ffffbb7224 */ /* 0x000fc400078e00f9 */
[----:B------:R-:W-:Y:S01]  /*96d0*/  IMAD.MOV.U32 R186, RZ, RZ, R227 ;  /* 0x000000ffffba7224 */ /* 0x000fe200078e00e3 */
[----:B------:R-:W3:Y:S01]  /*96e0*/  LDL.LU R249, [R1+0x26c] ;  /* 0x00026c0001f97983 */ /* 0x000ee20000300800 */
[----:B------:R-:W-:Y:S02]  /*96f0*/  IMAD.MOV.U32 R189, RZ, RZ, R226 ;  /* 0x000000ffffbd7224 */ /* 0x000fe400078e00e2 */
[----:B------:R-:W-:Y:S01]  /*9700*/  IMAD.MOV.U32 R188, RZ, RZ, R235 ;  /* 0x000000ffffbc7224 */ /* 0x000fe200078e00eb */
[----:B------:R-:W3:Y:S04]  /*9710*/  LDL.LU R227, [R1+0x268] ;  /* 0x0002680001e37983 */ /* 0x000ee80000300800 */
[----:B------:R-:W3:Y:S04]  /*9720*/  LDL.LU R226, [R1+0x264] ;  /* 0x0002640001e27983 */ /* 0x000ee80000300800 */
[----:B------:R-:W3:Y:S01]  /*9730*/  LDL.LU R235, [R1+0x260] ;  /* 0x0002600001eb7983 */ /* 0x000ee20000300800 */
[----:B----4-:R-:W-:-:S03]  /*9740*/  IMAD.MOV.U32 R191, RZ, RZ, R234 ;  /* 0x000000ffffbf7224 */ /* 0x010fc600078e00ea */
[----:B------:R-:W4:Y:S01]  /*9750*/  LDL.LU R234, [R1+0x25c] ;  /* 0x00025c0001ea7983 */ /* 0x000f220000300800 */
[----:B--2---:R-:W-:-:S03]  /*9760*/  IMAD.MOV.U32 R193, RZ, RZ, R236 ;  /* 0x000000ffffc17224 */ /* 0x004fc600078e00ec */
[----:B------:R-:W2:Y:S01]  /*9770*/  LDL.LU R236, [R1+0x258] ;  /* 0x0002580001ec7983 */ /* 0x000ea20000300800 */
[----:B------:R-:W-:Y:S02]  /*9780*/  IMAD.MOV.U32 R207, RZ, RZ, R214 ;  /* 0x000000ffffcf7224 */ /* 0x000fe400078e00d6 */
[----:B------:R-:W-:Y:S02]  /*9790*/  IMAD.MOV.U32 R214, RZ, RZ, R9 ;  /* 0x000000ffffd67224 */ /* 0x000fe400078e0009 */
[----:B------:R-:W-:Y:S01]  /*97a0*/  IMAD.MOV.U32 R212, RZ, RZ, R8 ;  /* 0x000000ffffd47224 */ /* 0x000fe200078e0008 */
[----:B------:R-:W4:Y:S01]  /*97b0*/  LDL.LU R9, [R1+0xec] ;  /* 0x0000ec0001097983 */ /* 0x000f220000300800 */
[----:B------:R-:W-:Y:S02]  /*97c0*/  IMAD.MOV.U32 R190, RZ, RZ, R2 ;  /* 0x000000ffffbe7224 */ /* 0x000fe400078e0002 */
[----:B------:R-:W-:Y:S01]  /*97d0*/  IMAD.MOV.U32 R192, RZ, RZ, R3 ;  /* 0x000000ffffc07224 */ /* 0x000fe200078e0003 */
[----:B------:R-:W4:Y:S01]  /*97e0*/  LDL.LU R8, [R1+0x1a8] ;  /* 0x0001a80001087983 */ /* 0x000f220000300800 */
[----:B------:R-:W-:-:S03]  /*97f0*/  IMAD.MOV.U32 R185, RZ, RZ, R250 ;  /* 0x000000ffffb97224 */ /* 0x000fc600078e00fa */
[----:B------:R-:W4:Y:S01]  /*9800*/  LDL.LU R2, [R1+0xf0] ;  /* 0x0000f00001027983 */ /* 0x000f220000300800 */
[----:B------:R-:W-:-:S03]  /*9810*/  IMAD.MOV.U32 R184, RZ, RZ, R251 ;  /* 0x000000ffffb87224 */ /* 0x000fc600078e00fb */
[----:B------:R-:W4:Y:S01]  /*9820*/  LDL.LU R3, [R1+0x1ac] ;  /* 0x0001ac0001037983 */ /* 0x000f220000300800 */
[----:B------:R-:W-:-:S03]  /*9830*/  IMAD.MOV.U32 R206, RZ, RZ, R5 ;  /* 0x000000ffffce7224 */ /* 0x000fc600078e0005 */
[----:B------:R-:W4:Y:S04]  /*9840*/  LDL.LU R250, [R1+0xf8] ;  /* 0x0000f80001fa7983 */ /* 0x000f280000300800 */
[----:B------:R-:W4:Y:S01]  /*9850*/  LDL.LU R251, [R1+0x1b4] ;  /* 0x0001b40001fb7983 */ /* 0x000f220000300800 */
[----:B------:R-:W-:-:S03]  /*9860*/  IMAD.MOV.U32 R210, RZ, RZ, R7 ;  /* 0x000000ffffd27224 */ /* 0x000fc600078e0007 */
[----:B------:R-:W4:Y:S01]  /*9870*/  LDL.LU R22, [R1+0xfc] ;  /* 0x0000fc0001167983 */ /* 0x000f220000300800 */
[----:B------:R-:W-:-:S03]  /*9880*/  IMAD.MOV.U32 R215, RZ, RZ, R219 ;  /* 0x000000ffffd77224 */ /* 0x000fc600078e00db */
[----:B------:R-:W4:Y:S01]  /*9890*/  LDL.LU R23, [R1+0x1b8] ;  /* 0x0001b80001177983 */ /* 0x000f220000300800 */
[----:B------:R-:W-:-:S03]  /*98a0*/  IMAD.MOV.U32 R208, RZ, RZ, R6 ;  /* 0x000000ffffd07224 */ /* 0x000fc600078e0006 */
[----:B------:R-:W4:Y:S01]  /*98b0*/  LDL.LU R5, [R1+0x100] ;  /* 0x0001000001057983 */ /* 0x000f220000300800 */
[----:B------:R-:W-:-:S03]  /*98c0*/  IMAD.MOV.U32 R219, RZ, RZ, R218 ;  /* 0x000000ffffdb7224 */ /* 0x000fc600078e00da */
        /* <DEDUP_REMOVED lines=14> */
[----:B---3--:R-:W-:-:S03]  /*99b0*/  IMAD.MOV.U32 R199, RZ, RZ, R237 ;  /* 0x000000ffffc77224 */ /* 0x008fc600078e00ed */
[----:B------:R-:W3:Y:S01]  /*99c0*/  LDL.LU R243, [R1+0x254] ;  /* 0x0002540001f37983 */ /* 0x000ee20000300800 */
[----:B------:R-:W-:-:S03]  /*99d0*/  IMAD.MOV.U32 R200, RZ, RZ, R203 ;  /* 0x000000ffffc87224 */ /* 0x000fc600078e00cb */
[----:B------:R-:W3:Y:S01]  /*99e0*/  LDL.LU R242, [R1+0x250] ;  /* 0x0002500001f27983 */ /* 0x000ee20000300800 */
[----:B------:R-:W-:-:S03]  /*99f0*/  IMAD.MOV.U32 R203, RZ, RZ, R245 ;  /* 0x000000ffffcb7224 */ /* 0x000fc600078e00f5 */
[----:B------:R-:W3:Y:S01]  /*9a00*/  LDL.LU R229, [R1+0x24c] ;  /* 0x00024c0001e57983 */ /* 0x000ee20000300800 */
[----:B------:R-:W-:-:S03]  /*9a10*/  IMAD.MOV.U32 R202, RZ, RZ, R244 ;  /* 0x000000ffffca7224 */ /* 0x000fc600078e00f4 */
[----:B------:R-:W3:Y:S01]  /*9a20*/  LDL.LU R228, [R1+0x248] ;  /* 0x0002480001e47983 */ /* 0x000ee20000300800 */
[----:B------:R-:W-:-:S03]  /*9a30*/  IMAD.MOV.U32 R205, RZ, RZ, R248 ;  /* 0x000000ffffcd7224 */ /* 0x000fc600078e00f8 */
[----:B------:R-:W3:Y:S01]  /*9a40*/  LDL.LU R237, [R1+0x244] ;  /* 0x0002440001ed7983 */ /* 0x000ee20000300800 */
[----:B------:R-:W-:Y:S02]  /*9a50*/  IMAD.MOV.U32 R204, RZ, RZ, R0 ;  /* 0x000000ffffcc7224 */ /* 0x000fe400078e0000 */
[----:B--2---:R-:W-:Y:S02]  /*9a60*/  IMAD.MOV.U32 R201, RZ, RZ, R236 ;  /* 0x000000ffffc97224 */ /* 0x004fe400078e00ec */
[----:B------:R-:W2:Y:S04]  /*9a70*/  LDL.LU R236, [R1+0x240] ;  /* 0x0002400001ec7983 */ /* 0x000ea80000300800 */
[----:B------:R-:W2:Y:S04]  /*9a80*/  LDL.LU R245, [R1+0x23c] ;  /* 0x00023c0001f57983 */ /* 0x000ea80000300800 */
[----:B------:R-:W2:Y:S04]  /*9a90*/  LDL.LU R244, [R1+0x238] ;  /* 0x0002380001f47983 */ /* 0x000ea80000300800 */
[----:B------:R-:W3:Y:S04]  /*9aa0*/  LDL.LU R248, [R1+0x234] ;  /* 0x0002340001f87983 */ /* 0x000ee80000300800 */
[----:B------:R-:W2:Y:S01]  /*9ab0*/  LDL.LU R0, [R1+0x230] ;  /* 0x0002300001007983 */ /* 0x000ea20000300800 */
[----:B------:R-:W-:-:S02]  /*9ac0*/  IMAD.MOV.U32 R213, RZ, RZ, R221 ;  /* 0x000000ffffd57224 */ /* 0x000fc400078e00dd */
[----:B------:R-:W-:Y:S02]  /*9ad0*/  IMAD.MOV.U32 R211, RZ, RZ, R223 ;  /* 0x000000ffffd37224 */ /* 0x000fe400078e00df */
[----:B------:R-:W-:Y:S02]  /*9ae0*/  IMAD.MOV.U32 R221, RZ, RZ, R220 ;  /* 0x000000ffffdd7224 */ /* 0x000fe400078e00dc */
[----:B------:R-:W-:Y:S02]  /*9af0*/  IMAD.MOV.U32 R220, RZ, RZ, R12 ;  /* 0x000000ffffdc7224 */ /* 0x000fe400078e000c */
[----:B------:R-:W-:Y:S02]  /*9b00*/  IMAD.MOV.U32 R223, RZ, RZ, R222 ;  /* 0x000000ffffdf7224 */ /* 0x000fe400078e00de */
[----:B------:R-:W-:Y:S02]  /*9b10*/  IMAD.MOV.U32 R222, RZ, RZ, R13 ;  /* 0x000000ffffde7224 */ /* 0x000fe400078e000d */
[----:B----4-:R-:W-:-:S02]  /*9b20*/  IMAD.MOV.U32 R12, RZ, RZ, R3 ;  /* 0x000000ffff0c7224 */ /* 0x010fc400078e0003 */
[----:B------:R-:W-:Y:S02]  /*9b30*/  IMAD.MOV.U32 R13, RZ, RZ, R2 ;  /* 0x000000ffff0d7224 */ /* 0x000fe400078e0002 */
[----:B------:R-:W-:Y:S02]  /*9b40*/  IMAD.MOV.U32 R198, RZ, RZ, R249 ;  /* 0x000000ffffc67224 */ /* 0x000fe400078e00f9 */
[----:B------:R-:W0:Y:S01]  /*9b50*/  LDC R249, c[0x0][0x23c] ;  /* 0x00008f00fff97b82 */ /* 0x000e220000000800 */
[----:B---3--:R-:W-:Y:S02]  /*9b60*/  IMAD.MOV.U32 R3, RZ, RZ, R248 ;  /* 0x000000ffff037224 */ /* 0x008fe400078e00f8 */
[----:B------:R-:W3:Y:S01]  /*9b70*/  LDL.LU R248, [R1+0x22c] ;  /* 0x00022c0001f87983 */ /* 0x000ee20000300800 */
[----:B--2---:R-:W-:-:S03]  /*9b80*/  IMAD.MOV.U32 R2, RZ, RZ, R0 ;  /* 0x000000ffff027224 */ /* 0x004fc600078e0000 */
[----:B------:R-:W2:Y:S01]  /*9b90*/  LDL.LU R0, [R1+0x228] ;  /* 0x0002280001007983 */ /* 0x000ea20000300800 */
[----:B------:R-:W-:-:S04]  /*9ba0*/  LOP3.LUT R21, R21, R20, RZ, 0x3c, !PT ;  /* 0x0000001415157212 */ /* 0x000fc800078e3cff */
[----:B------:R-:W-:Y:S01]  /*9bb0*/  LOP3.LUT R20, R21, R20, RZ, 0x3c, !PT ;  /* 0x0000001415147212 */ /* 0x000fe200078e3cff */
[----:B0-----:R-:W-:-:S03]  /*9bc0*/  IMAD.SHL.U32 R249, R249, 0x40, RZ ;  /* 0x00000040f9f97824 */ /* 0x001fc600078e00ff */
[----:B------:R-:W-:Y:S01]  /*9bd0*/  LOP3.LUT R21, R21, R20, RZ, 0x3c, !PT ;  /* 0x0000001415157212 */ /* 0x000fe200078e3cff */
[----:B------:R0:W-:Y:S01]  /*9be0*/  STL.64 [R1+0x38], R2 ;  /* 0x0000380201007387 */ /* 0x0001e20000100a00 */
[----:B------:R-:W-:Y:S01]  /*9bf0*/  LOP3.LUT R251, R251, R250, RZ, 0x3c, !PT ;  /* 0x000000fafbfb7212 */ /* 0x000fe200078e3cff */
[----:B------:R-:W-:Y:S01]  /*9c00*/  IMAD.WIDE R224, R249, 0x2, R224 ;  /* 0x00000002f9e07825 */ /* 0x000fe200078e02e0 */
[----:B------:R-:W-:Y:S02]  /*9c10*/  LOP3.LUT R23, R23, R22, RZ, 0x3c, !PT ;  /* 0x0000001617177212 */ /* 0x000fe400078e3cff */
[----:B------:R-:W-:Y:S01]  /*9c20*/  LOP3.LUT R250, R251, R250, RZ, 0x3c, !PT ;  /* 0x000000fafbfa7212 */ /* 0x000fe200078e3cff */
[C---:B------:R-:W-:Y:S01]  /*9c30*/  IMAD.WIDE R14, R249.reuse, 0x2, R14 ;  /* 0x00000002f90e7825 */ /* 0x040fe200078e020e */
[----:B0-----:R-:W4:Y:S04]  /*9c40*/  LDL.LU.64 R2, [R1+0x220] ;  /* 0x0002200001027983 */ /* 0x001f280000300a00 */
[----:B------:R3:W-:Y:S01]  /*9c50*/  STL.64 [R1+0x70], R20 ;  /* 0x0000701401007387 */ /* 0x0007e20000100a00 */
[----:B------:R-:W-:Y:S01]  /*9c60*/  IMAD.WIDE R16, R249, 0x2, R16 ;  /* 0x00000002f9107825 */ /* 0x000fe200078e0210 */
[----:B------:R-:W-:-:S02]  /*9c70*/  LOP3.LUT R251, R251, R250, RZ, 0x3c, !PT ;  /* 0x000000fafbfb7212 */ /* 0x000fc400078e3cff */
[----:B------:R0:W-:Y:S01]  /*9c80*/  STL.64 [R1+0x20], R224 ;  /* 0x000020e001007387 */ /* 0x0001e20000100a00 */
[----:B------:R-:W-:-:S04]  /*9c90*/  LOP3.LUT R22, R23, R22, RZ, 0x3c, !PT ;  /* 0x0000001617167212 */ /* 0x000fc800078e3cff */
[----:B------:R-:W-:Y:S01]  /*9ca0*/  LOP3.LUT R23, R23, R22, RZ, 0x3c, !PT ;  /* 0x0000001617177212 */ /* 0x000fe200078e3cff */
[----:B---3--:R-:W-:Y:S02]  /*9cb0*/  IMAD.MOV.U32 R21, RZ, RZ, R248 ;  /* 0x000000ffff157224 */ /* 0x008fe400078e00f8 */
[----:B--2---:R-:W-:Y:S02]  /*9cc0*/  IMAD.MOV.U32 R20, RZ, RZ, R0 ;  /* 0x000000ffff147224 */ /* 0x004fe400078e0000 */
[----:B0-----:R-:W-:Y:S02]  /*9cd0*/  IMAD.MOV.U32 R225, RZ, RZ, R21 ;  /* 0x000000ffffe17224 */ /* 0x001fe400078e0015 */
[----:B------:R-:W-:Y:S02]  /*9ce0*/  IMAD.MOV.U32 R224, RZ, RZ, R20 ;  /* 0x000000ffffe07224 */ /* 0x000fe400078e0014 */
[----:B------:R-:W2:Y:S04]  /*9cf0*/  LDL.LU.64 R20, [R1+0x218] ;  /* 0x0002180001147983 */ /* 0x000ea80000300a00 */
[----:B------:R0:W-:Y:S04]  /*9d00*/  STL.64 [R1+0x18], R14 ;  /* 0x0000180e01007387 */ /* 0x0001e80000100a00 */
[----:B0-----:R-:W3:Y:S04]  /*9d10*/  LDL.LU.64 R14, [R1+0x38] ;  /* 0x00003800010e7983 */ /* 0x001ee80000300a00 */
[----:B------:R0:W-:Y:S02]  /*9d20*/  STL.64 [R1+0x10], R16 ;  /* 0x0000101001007387 */ /* 0x0001e40000100a00 */
[----:B0-----:R-:W-:-:S02]  /*9d30*/  IMAD.MOV.U32 R16, RZ, RZ, R250 ;  /* 0x000000ffff107224 */ /* 0x001fc400078e00fa */
[----:B------:R-:W-:Y:S02]  /*9d40*/  IMAD.MOV.U32 R17, RZ, RZ, R251 ;  /* 0x000000ffff117224 */ /* 0x000fe400078e00fb */
[----:B------:R-:W-:-:S04]  /*9d50*/  IMAD.WIDE R250, R249, 0x2, R18 ;  /* 0x00000002f9fa7825 */ /* 0x000fc800078e0212 */
[----:B------:R-:W-:Y:S02]  /*9d60*/  IMAD.MOV.U32 R18, RZ, RZ, R22 ;  /* 0x000000ffff127224 */ /* 0x000fe400078e0016 */
[----:B------:R-:W-:Y:S02]  /*9d70*/  IMAD.MOV.U32 R19, RZ, RZ, R23 ;  /* 0x000000ffff137224 */ /* 0x000fe400078e0017 */
[----:B------:R-:W3:Y:S04]  /*9d80*/  LDL.LU.64 R22, [R1+0x210] ;  /* 0x0002100001167983 */ /* 0x000ee80000300a00 */
[----:B------:R0:W-:Y:S04]  /*9d90*/  STL.64 [R1+0x1f0], R250 ;  /* 0x0001f0fa01007387 */ /* 0x0001e80000100a00 */
[----:B0-----:R-:W4:Y:S04]  /*9da0*/  LDL.LU.64 R250, [R1+0x10] ;  /* 0x0000100001fa7983 */ /* 0x001f280000300a00 */
[----:B----4-:R0:W-:Y:S04]  /*9db0*/  STL.64 [R1+0x1f8], R250 ;  /* 0x0001f8fa01007387 */ /* 0x0101e80000100a00 */
[----:B0-----:R-:W4:Y:S04]  /*9dc0*/  LDL.LU.64 R250, [R1+0x18] ;  /* 0x0000180001fa7983 */ /* 0x001f280000300a00 */
[----:B----4-:R0:W-:Y:S04]  /*9dd0*/  STL.64 [R1+0x200], R250 ;  /* 0x000200fa01007387 */ /* 0x0101e80000100a00 */
[----:B0-----:R-:W4:Y:S04]  /*9de0*/  LDL.LU.64 R250, [R1+0x20] ;  /* 0x0000200001fa7983 */ /* 0x001f280000300a00 */
[----:B----4-:R0:W-:Y:S02]  /*9df0*/  STL.64 [R1+0x208], R250 ;  /* 0x000208fa01007387 */ /* 0x0101e40000100a00 */
[----:B0-----:R-:W-:-:S02]  /*9e00*/  IMAD.MOV.U32 R250, RZ, RZ, R224 ;  /* 0x000000fffffa7224 */ /* 0x001fc400078e00e0 */
[----:B------:R-:W-:Y:S02]  /*9e10*/  IMAD.MOV.U32 R251, RZ, RZ, R225 ;  /* 0x000000fffffb7224 */ /* 0x000fe400078e00e1 */
[----:B------:R-:W-:Y:S02]  /*9e20*/  IMAD.MOV.U32 R224, RZ, RZ, R2 ;  /* 0x000000ffffe07224 */ /* 0x000fe400078e0002 */
[----:B------:R-:W-:Y:S02]  /*9e30*/  IMAD.MOV.U32 R225, RZ, RZ, R3 ;  /* 0x000000ffffe17224 */ /* 0x000fe400078e0003 */
[----:B--2---:R-:W-:-:S04]  /*9e40*/  IMAD.WIDE R2, R249, 0x2, R20 ;  /* 0x00000002f9027825 */ /* 0x004fc800078e0214 */
[----:B------:R-:W-:Y:S02]  /*9e50*/  IMAD.MOV.U32 R20, RZ, RZ, R4 ;  /* 0x000000ffff147224 */ /* 0x000fe400078e0004 */
[----:B------:R-:W-:Y:S02]  /*9e60*/  IMAD.MOV.U32 R21, RZ, RZ, R5 ;  /* 0x000000ffff157224 */ /* 0x000fe400078e0005 */
[----:B---3--:R-:W-:-:S04]  /*9e70*/  IMAD.WIDE R4, R249, 0x2, R22 ;  /* 0x00000002f9047825 */ /* 0x008fc800078e0216 */
[----:B------:R-:W-:Y:S02]  /*9e80*/  IMAD.MOV.U32 R22, RZ, RZ, R6 ;  /* 0x000000ffff167224 */ /* 0x000fe400078e0006 */
[----:B------:R-:W-:Y:S02]  /*9e90*/  IMAD.MOV.U32 R23, RZ, RZ, R7 ;  /* 0x000000ffff177224 */ /* 0x000fe400078e0007 */
[----:B------:R-:W-:-:S04]  /*9ea0*/  IMAD.WIDE R6, R249, 0x2, R206 ;  /* 0x00000002f9067825 */ /* 0x000fc800078e02ce */
        /* <DEDUP_REMOVED lines=26> */
[----:B------:R-:W-:Y:S02]  /*a050*/  IMAD.MOV.U32 R220, RZ, RZ, R218 ;  /* 0x000000ffffdc7224 */ /* 0x000fe400078e00da */
[----:B------:R-:W-:Y:S02]  /*a060*/  IMAD.MOV.U32 R221, RZ, RZ, R219 ;  /* 0x000000ffffdd7224 */ /* 0x000fe400078e00db */
[----:B------:R-:W-:Y:S02]  /*a070*/  IMAD.MOV.U32 R218, RZ, RZ, R216 ;  /* 0x000000ffffda7224 */ /* 0x000fe400078e00d8 */
[----:B------:R-:W-:-:S02]  /*a080*/  IMAD.MOV.U32 R219, RZ, RZ, R217 ;  /* 0x000000ffffdb7224 */ /* 0x000fc400078e00d9 */
        /* <DEDUP_REMOVED lines=38> */
[C---:B------:R-:W-:Y:S02]  /*a2f0*/  IMAD.WIDE R226, R249.reuse, 0x2, R246 ;  /* 0x00000002f9e27825 */ /* 0x040fe400078e02f6 */
[----:B------:R-:W2:Y:S02]  /*a300*/  LDL.LU.64 R246, [R1+0x70] ;  /* 0x0000700001f67983 */ /* 0x000ea40000300a00 */
[----:B------:R-:W-:-:S04]  /*a310*/  IMAD.WIDE R152, R249, 0x2, R152 ;  /* 0x00000002f9987825 */ /* 0x000fc800078e0298 */
        /* <DEDUP_REMOVED lines=35> */
[----:B--2---:R-:W-:-:S04]  /*a550*/  IMAD.WIDE R246, R249, 0x2, R246 ;  /* 0x00000002f9f67825 */ /* 0x004fc800078e02f6 */
[----:B------:R-:W-:Y:S02]  /*a560*/  IMAD.WIDE R248, R249, 0x2, R250 ;  /* 0x00000002f9f87825 */ /* 0x000fe400078e02fa */
[----:B------:R-:W2:Y:S04]  /*a570*/  LDL.LU.64 R250, [R1+0x208] ;  /* 0x0002080001fa7983 */ /* 0x000ea80000300a00 */
[----:B--2---:R0:W-:Y:S01]  /*a580*/  STL [R1+0x20], R250 ;  /* 0x000020fa01007387 */ /* 0x0041e20000100800 */
[----:B------:R-:W-:-:S03]  /*a590*/  IMAD.MOV.U32 R0, RZ, RZ, R251 ;  /* 0x000000ffff007224 */ /* 0x000fc600078e00fb */
[----:B0-----:R-:W2:Y:S01]  /*a5a0*/  LDL.LU.64 R250, [R1+0x200] ;  /* 0x0002000001fa7983 */ /* 0x001ea20000300a00 */
[----:B------:R-:W-:Y:S01]  /*a5b0*/  WARPGROUP.ARRIVE ;  /* 0x00000000000079c5 */ /* 0x000fe20000000000 */
[----:B------:R-:W-:-:S05]  /*a5c0*/  UMOV UR9, 0x40000040 ;  /* 0x4000004000097882 */ /* 0x000fca0000000000 */
[----:B------:R-:W-:-:S12]  /*a5d0*/  HGMMA.64x128x16.F32.BF16 R88, gdesc[UR8].tnspA, R88 ;  /* 0x21e00000085879f0 */ /* 0x000fd80008701858 */
[----:B------:R-:W-:Y:S01]  /*a5e0*/  HGMMA.64x128x16.F32.BF16 R88, gdesc[UR4].tnspA, R88 ;  /* 0x21e00000045879f0 */ /* 0x000fe20008701858 */
[----:B------:R-:W-:-:S11]  /*a5f0*/  UMOV UR30, UR10 ;  /* 0x0000000a001e7c82 */ /* 0x000fd60008000000 */
[----:B------:R-:W-:Y:S01]  /*a600*/  HGMMA.64x128x16.F32.BF16 R88, gdesc[UR36].tnspA, R88 ;  /* 0x21e00000245879f0 */ /* 0x000fe20008701858 */
[----:B--2---:R-:W-:Y:S04]  /*a610*/  STL [R1+0x18], R250 ;  /* 0x000018fa01007387 */ /* 0x004fe80000100800 */
[----:B------:R0:W-:Y:S02]  /*a620*/  STL [R1+0x24], R0 ;  /* 0x0000240001007387 */ /* 0x0001e40000100800 */
[----:B0-----:R-:W-:Y:S02]  /*a630*/  IMAD.MOV.U32 R0, RZ, RZ, R251 ;  /* 0x000000ffff007224 */ /* 0x001fe400078e00fb */
[----:B------:R-:W2:Y:S01]  /*a640*/  LDL.LU.64 R250, [R1+0x1f8] ;  /* 0x0001f80001fa7983 */ /* 0x000ea20000300a00 */
[----:B------:R-:W-:-:S02]  /*a650*/  UMOV UR31, UR11 ;  /* 0x0000000b001f7c82 */ /* 0x000fc40008000000 */
[----:B------:R-:W-:-:S12]  /*a660*/  HGMMA.64x128x16.F32.BF16 R88, gdesc[UR32].tnspA, R88 ;  /* 0x21e00000205879f0 */ /* 0x000fd80008701858 */
[----:B------:R-:W-:Y:S01]  /*a670*/  HGMMA.64x128x16.F32.BF16 R24, gdesc[UR28].tnspA, R24 ;  /* 0x21e000001c1879f0 */ /* 0x000fe20008701818 */
[----:B--2---:R-:W-:Y:S04]  /*a680*/  STL [R1+0x10], R250 ;  /* 0x000010fa01007387 */ /* 0x004fe80000100800 */
[----:B------:R0:W-:Y:S02]  /*a690*/  STL [R1+0x1c], R0 ;  /* 0x00001c0001007387 */ /* 0x0001e40000100800 */
[----:B0-----:R-:W-:Y:S02]  /*a6a0*/  IMAD.MOV.U32 R0, RZ, RZ, R251 ;  /* 0x000000ffff007224 */ /* 0x001fe400078e00fb */
[----:B------:R-:W2:Y:S01]  /*a6b0*/  LDL.LU.64 R250, [R1+0x1f0] ;  /* 0x0001f00001fa7983 */ /* 0x000ea20000300a00 */
[----:B------:R-:W-:Y:S01]  /*a6c0*/  UMOV UR26, UR6 ;  /* 0x00000006001a7c82 */ /* 0x000fe20008000000 */
[----:B------:R-:W-:-:S02]  /*a6d0*/  UMOV UR27, UR7 ;  /* 0x00000007001b7c82 */ /* 0x000fc40008000000 */
[----:B------:R-:W-:Y:S01]  /*a6e0*/  HGMMA.64x128x16.F32.BF16 R24, gdesc[UR24].tnspA, R24 ;  /* 0x21e00000181879f0 */ /* 0x000fe20008701818 */
[----:B------:R-:W-:Y:S01]  /*a6f0*/  UMOV UR22, UR38 ;  /* 0x0000002600167c82 */ /* 0x000fe20008000000 */
[----:B------:R-:W-:-:S10]  /*a700*/  UMOV UR23, UR39 ;  /* 0x0000002700177c82 */ /* 0x000fd40008000000 */
[----:B------:R-:W-:Y:S01]  /*a710*/  HGMMA.64x128x16.F32.BF16 R24, gdesc[UR20].tnspA, R24 ;  /* 0x21e00000141879f0 */ /* 0x000fe20008701818 */
[----:B--2---:R-:W-:Y:S04]  /*a720*/  STL [R1+0x8], R250 ;  /* 0x000008fa01007387 */ /* 0x004fe80000100800 */
[----:B------:R0:W-:Y:S02]  /*a730*/  STL [R1+0x14], R0 ;  /* 0x0000140001007387 */ /* 0x0001e40000100800 */
[----:B0-----:R-:W-:Y:S02]  /*a740*/  IMAD.MOV.U32 R0, RZ, RZ, R251 ;  /* 0x000000ffff007224 */ /* 0x001fe400078e00fb */
[----:B------:R-:W2:Y:S04]  /*a750*/  LDL.LU.64 R250, [R1+0x1e8] ;  /* 0x0001e80001fa7983 */ /* 0x000ea80000300a00 */
[----:B------:R-:W-:Y:S04]  /*a760*/  STL [R1], R2 ;  /* 0x0000000201007387 */ /* 0x000fe80000100800 */
[----:B------:R0:W-:Y:S02]  /*a770*/  STL [R1+0xc], R0 ;  /* 0x00000c0001007387 */ /* 0x0001e40000100800 */
[----:B0-----:R-:W-:-:S02]  /*a780*/  IMAD.MOV.U32 R0, RZ, RZ, R3 ;  /* 0x000000ffff007224 */ /* 0x001fc400078e0003 */
[----:B------:R-:W3:Y:S04]  /*a790*/  LDL.LU.64 R2, [R1+0x1e0] ;  /* 0x0001e00001027983 */ /* 0x000ee80000300a00 */
[----:B------:R0:W-:Y:S04]  /*a7a0*/  STL [R1+0x28], R0 ;  /* 0x0000280001007387 */ /* 0x0001e80000100800 */
[----:B0-----:R0:W5:Y:S04]  /*a7b0*/  LDL.LU R0, [R1+0x1dc] ;  /* 0x0001dc0001007983 */ /* 0x0011680000300800 */
[----:B------:R-:W-:Y:S04]  /*a7c0*/  STL [R1+0x2c], R5 ;  /* 0x00002c0501007387 */ /* 0x000fe80000100800 */
[----:B------:R-:W-:Y:S04]  /*a7d0*/  STL [R1+0x30], R7 ;  /* 0x0000300701007387 */ /* 0x000fe80000100800 */
[----:B------:R-:W-:Y:S04]  /*a7e0*/  STL [R1+0x34], R9 ;  /* 0x0000340901007387 */ /* 0x000fe80000100800 */
[----:B------:R-:W-:Y:S04]  /*a7f0*/  STL [R1+0x38], R11 ;  /* 0x0000380b01007387 */ /* 0x000fe80000100800 */
[----:B------:R-:W-:Y:S04]  /*a800*/  STL [R1+0x3c], R13 ;  /* 0x00003c0d01007387 */ /* 0x000fe80000100800 */
[----:B------:R1:W-:Y:S04]  /*a810*/  STL [R1+0x40], R15 ;  /* 0x0000400f01007387 */ /* 0x0003e80000100800 */
[----:B------:R-:W-:Y:S04]  /*a820*/  STL [R1+0x44], R17 ;  /* 0x0000441101007387 */ /* 0x000fe80000100800 */
        /* <DEDUP_REMOVED lines=68> */
[----:B-1----:R-:W4:Y:S01]  /*ac70*/  LDL.LU R15, [R1+0x1d4] ;  /* 0x0001d400010f7983 */ /* 0x002f220000300800 */
[----:B------:R-:W-:Y:S01]  /*ac80*/  UMOV UR18, UR34 ;  /* 0x0000002200127c82 */ /* 0x000fe20008000000 */
[----:B------:R-:W-:-:S02]  /*ac90*/  UMOV UR19, UR35 ;  /* 0x0000002300137c82 */ /* 0x000fc40008000000 */
[----:B------:R-:W-:Y:S01]  /*aca0*/  HGMMA.64x128x16.F32.BF16 R24, gdesc[UR16].tnspA, R24, gsb0 ;  /* 0x21e00000101879f0 */ /* 0x000fe20008001818 */
[----:B------:R-:W-:Y:S01]  /*acb0*/  STL [R1+0xd4], R217 ;  /* 0x0000d4d901007387 */ /* 0x000fe20000100800 */
[----:B------:R-:W-:Y:S02]  /*acc0*/  IMAD.MOV.U32 R9, RZ, RZ, R14 ;  /* 0x000000ffff097224 */ /* 0x000fe400078e000e */
[----:B------:R-:W1:Y:S01]  /*acd0*/  LDC R14, c[0x0][0x238] ;  /* 0x00008e00ff0e7b82 */ /* 0x000e620000000800 */
        /* <DEDUP_REMOVED lines=24> */
[----:B------:R-:W-:Y:S01]  /*ae60*/  STL [R1+0x1c4], R242 ;  /* 0x0001c4f201007387 */ /* 0x000fe20000100800 */
[----:B-1----:R-:W-:-:S03]  /*ae70*/  IMAD.SHL.U32 R14, R14, 0x40, RZ ;  /* 0x000000400e0e7824 */ /* 0x002fc600078e00ff */
[----:B------:R-:W-:Y:S01]  /*ae80*/  STL [R1+0x108], R243 ;  /* 0x000108f301007387 */ /* 0x000fe20000100800 */
[----:B------:R-:W-:-:S03]  /*ae90*/  IMAD.MOV.U32 R5, RZ, RZ, R6 ;  /* 0x000000ffff057224 */ /* 0x000fc600078e0006 */
[----:B------:R-:W-:Y:S01]  /*aea0*/  STL [R1+0x1c8], R244 ;  /* 0x0001c8f401007387 */ /* 0x000fe20000100800 */
[----:B------:R-:W-:-:S03]  /*aeb0*/  IMAD.MOV.U32 R6, RZ, RZ, R8 ;  /* 0x000000ffff067224 */ /* 0x000fc600078e0008 */
[----:B------:R-:W-:Y:S01]  /*aec0*/  STL [R1+0x10c], R245 ;  /* 0x00010cf501007387 */ /* 0x000fe20000100800 */
[----:B------:R-:W-:Y:S02]  /*aed0*/  IMAD.MOV.U32 R7, RZ, RZ, R10 ;  /* 0x000000ffff077224 */ /* 0x000fe400078e000a */
[----:B------:R-:W-:Y:S02]  /*aee0*/  IMAD.MOV.U32 R8, RZ, RZ, R12 ;  /* 0x000000ffff087224 */ /* 0x000fe400078e000c */
[----:B------:R-:W-:Y:S02]  /*aef0*/  IMAD.MOV.U32 R10, RZ, RZ, R16 ;  /* 0x000000ffff0a7224 */ /* 0x000fe400078e0010 */
[----:B------:R-:W-:Y:S02]  /*af00*/  IMAD.MOV.U32 R11, RZ, RZ, R18 ;  /* 0x000000ffff0b7224 */ /* 0x000fe400078e0012 */
[----:B------:R-:W-:Y:S02]  /*af10*/  IMAD.MOV.U32 R12, RZ, RZ, R20 ;  /* 0x000000ffff0c7224 */ /* 0x000fe400078e0014 */
[----:B------:R-:W-:-:S02]  /*af20*/  IMAD.MOV.U32 R13, RZ, RZ, R22 ;  /* 0x000000ffff0d7224 */ /* 0x000fc400078e0016 */
[----:B---3--:R-:W-:-:S04]  /*af30*/  IMAD.WIDE R2, R14, 0x2, R2 ;  /* 0x000000020e027825 */ /* 0x008fc800078e0202 */
[----:B--2---:R-:W-:Y:S01]  /*af40*/  VIADD R250, R250, 0xffffffc0 ;  /* 0xffffffc0fafa7836 */ /* 0x004fe20000000000 */
[----:B------:R-:W-:Y:S02]  /*af50*/  WARPGROUP.DEPBAR.LE gsb0, 0x0 ;  /* 0x00008000000079c5 */ /* 0x000fe40000010000 */
[----:B----4-:R-:W-:-:S05]  /*af60*/  VIADD R15, R15, 0xffffffff ;  /* 0xffffffff0f0f7836 */ /* 0x010fca0000000000 */
[----:B------:R-:W-:Y:S01]  /*af70*/  ISETP.NE.U32.AND P0, PT, R15, RZ, PT ;  /* 0x000000ff0f00720c */ /* 0x000fe20003f05070 */
[----:B------:R-:W-:Y:S04]  /*af80*/  STL [R1+0x1d4], R15 ;  /* 0x0001d40f01007387 */ /* 0x000fe80000100800 */
[----:B------:R-:W-:Y:S04]  /*af90*/  STL [R1+0x1cc], R246 ;  /* 0x0001ccf601007387 */ /* 0x000fe80000100800 */
[----:B------:R-:W-:Y:S04]  /*afa0*/  STL [R1+0x110], R247 ;  /* 0x000110f701007387 */ /* 0x000fe80000100800 */
[----:B------:R1:W-:Y:S02]  /*afb0*/  STL [R1+0x1d0], R248 ;  /* 0x0001d0f801007387 */ /* 0x0003e40000100800 */
[----:B-1----:R-:W-:Y:S01]  /*afc0*/  IMAD.MOV.U32 R248, RZ, RZ, R249 ;  /* 0x000000fffff87224 */ /* 0x002fe200078e00f9 */
[----:B0-----:R-:W-:Y:S06]  /*afd0*/  @P0 BRA `(.L_x_1) ;  /* 0xffffffa400140947 */ /* 0x001fec000383ffff */
[----:B------:R-:W-:Y:S02]  /*afe0*/  F2FP.BF16.F32.PACK_AB R47, R47, R46 ;  /* 0x0000002e2f2f723e */ /* 0x000fe400000010ff */
[----:B------:R-:W-:Y:S02]  /*aff0*/  F2FP.BF16.F32.PACK_AB R46, R45, R44 ;  /* 0x0000002c2d2e723e */ /* 0x000fe400000010ff */
[----:B------:R-:W-:Y:S02]  /*b000*/  F2FP.BF16.F32.PACK_AB R44, R109, R108 ;  /* 0x0000006c6d2c723e */ /* 0x000fe400000010ff */
[----:B------:R-:W-:Y:S02]  /*b010*/  F2FP.BF16.F32.PACK_AB R108, R105, R104 ;  /* 0x00000068696c723e */ /* 0x000fe400000010ff */
[----:B------:R-:W-:Y:S02]  /*b020*/  F2FP.BF16.F32.PACK_AB R104, R101, R100 ;  /* 0x000000646568723e */ /* 0x000fe400000010ff */
[----:B------:R-:W-:-:S02]  /*b030*/  F2FP.BF16.F32.PACK_AB R87, R87, R86 ;  /* 0x000000565757723e */ /* 0x000fc400000010ff */
        /* <DEDUP_REMOVED lines=57> */
[----:B------:R-:W-:-:S07]  /*b3d0*/  F2FP.BF16.F32.PACK_AB R92, R89, R88 ;  /* 0x00000058595c723e */ /* 0x000fce00000010ff */
.L_x_0:
[----:B------:R-:W1:Y:S01]  /*b3e0*/  S2R R6, SR_TID.X ;  /* 0x0000000000067919 */ /* 0x000e620000002100 */
[----:B------:R-:W-:Y:S01]  /*b3f0*/  ULDC.64 UR4, c[0x0][0x228] ;  /* 0x00008a0000047ab9 */ /* 0x000fe20000000a00 */
[----:B------:R-:W-:Y:S01]  /*b400*/  ULDC UR6, c[0x0][0x22c] ;  /* 0x00008b0000067ab9 */ /* 0x000fe20000000800 */
[----:B------:R-:W2:Y:S01]  /*b410*/  S2R R192, SR_TID.X ;  /* 0x0000000000c07919 */ /* 0x000ea20000002100 */
[----:B------:R-:W3:Y:S01]  /*b420*/  LDL.LU R197, [R1+0x1d8] ;  /* 0x0001d80001c57983 */ /* 0x000ee20000300800 */
[----:B------:R-:W4:Y:S01]  /*b430*/  S2R R4, SR_CgaCtaId ;  /* 0x0000000000047919 */ /* 0x000f220000008800 */
[C---:B-1----:R-:W-:Y:S02]  /*b440*/  IMAD.SHL.U32 R3, R6.reuse, 0x40, RZ ;  /* 0x0000004006037824 */ /* 0x042fe400078e00ff */
[----:B------:R-:W-:-:S03]  /*b450*/  IMAD.SHL.U32 R2, R6, 0x10, RZ ;  /* 0x0000001006027824 */ /* 0x000fc600078e00ff */
[----:B------:R-:W-:Y:S01]  /*b460*/  LOP3.LUT R5, R3, 0x400, RZ, 0xc0, !PT ;  /* 0x0000040003057812 */ /* 0x000fe200078ec0ff */
[----:B------:R-:W-:Y:S01]  /*b470*/  IMAD.SHL.U32 R3, R6, 0x8, RZ ;  /* 0x0000000806037824 */ /* 0x000fe200078e00ff */
[----:B------:R-:W-:-:S04]  /*b480*/  LOP3.LUT R2, R2, 0xf0, RZ, 0xc0, !PT ;  /* 0x000000f002027812 */ /* 0x000fc800078ec0ff */
[----:B------:R-:W-:Y:S01]  /*b490*/  IADD3 R164, R5, UR12, R2 ;  /* 0x0000000c05a47c10 */ /* 0x000fe2000fffe002 */
[----:B----4-:R-:W-:Y:S01]  /*b4a0*/  IMAD.SHL.U32 R4, R4, 0x80, RZ ;  /* 0x0000008004047824 */ /* 0x010fe200078e00ff */
[----:B------:R-:W-:-:S05]  /*b4b0*/  LOP3.LUT R191, R3, 0x300, RZ, 0xc0, !PT ;  /* 0x0000030003bf7812 */ /* 0x000fca00078ec0ff */
[----:B------:R-:W-:Y:S01]  /*b4c0*/  IMAD.IADD R191, R191, 0x1, R164 ;  /* 0x00000001bfbf7824 */ /* 0x000fe200078e02a4 */
[----:B------:R-:W-:Y:S01]  /*b4d0*/  BAR.SYNC.DEFER_BLOCKING 0x0 ;  /* 0x0000000000007b1d */ /* 0x000fe20000010000 */
[----:B--2---:R-:W-:-:S05]  /*b4e0*/  LOP3.LUT R164, R192, 0x7f, RZ, 0xc0, !PT ;  /* 0x0000007fc0a47812 */ /* 0x004fca00078ec0ff */
[----:B------:R-:W-:Y:S01]  /*b4f0*/  STSM.16.M88.4 [R191], R92 ;  /* 0x0000005cbf007844 */ /* 0x000fe20000000200 */
[----:B------:R-:W-:Y:S01]  /*b500*/  LEA R164, R164, UR12, 0x4 ;  /* 0x0000000ca4a47c11 */ /* 0x000fe2000f8e20ff */
[----:B------:R-:W-:Y:S06]  /*b510*/  BAR.SYNC.DEFER_BLOCKING 0x0 ;  /* 0x0000000000007b1d */ /* 0x000fec0000010000 */
[----:B------:R-:W1:Y:S02]  /*b520*/  LDS.128 R92, [R164] ;  /* 0x00000000a45c7984 */ /* 0x000e640000000c00 */
[----:B------:R-:W-:Y:S06]  /*b530*/  BAR.SYNC.DEFER_BLOCKING 0x0 ;  /* 0x0000000000007b1d */ /* 0x000fec0000010000 */
[----:B------:R-:W-:Y:S02]  /*b540*/  STSM.16.M88.4 [R191], R96 ;  /* 0x00000060bf007844 */ /* 0x000fe40000000200 */
[----:B------:R-:W-:Y:S06]  /*b550*/  BAR.SYNC.DEFER_BLOCKING 0x0 ;  /* 0x0000000000007b1d */ /* 0x000fec0000010000 */
[----:B------:R-:W2:Y:S02]  /*b560*/  LDS.128 R96, [R164] ;  /* 0x00000000a4607984 */ /* 0x000ea40000000c00 */
[----:B------:R-:W-:Y:S06]  /*b570*/  BAR.SYNC.DEFER_BLOCKING 0x0 ;  /* 0x0000000000007b1d */ /* 0x000fec0000010000 */
[----:B------:R-:W-:Y:S02]  /*b580*/  STSM.16.M88.4 [R191], R100 ;  /* 0x00000064bf007844 */ /* 0x000fe40000000200 */
[----:B------:R-:W-:Y:S06]  /*b590*/  BAR.SYNC.DEFER_BLOCKING 0x0 ;  /* 0x0000000000007b1d */ /* 0x000fec0000010000 */
[----:B------:R-:W4:Y:S02]  /*b5a0*/  LDS.128 R100, [R164] ;  /* 0x00000000a4647984 */ /* 0x000f240000000c00 */
        /* <DEDUP_REMOVED lines=46> */
[----:B------:R-:W-:Y:S01]  /*b890*/  BAR.SYNC.DEFER_BLOCKING 0x0 ;  /* 0x0000000000007b1d */ /* 0x000fe20000010000 */
[----:B------:R-:W-:-:S02]  /*b8a0*/  LOP3.LUT R157, R4, 0x80, RZ, 0xc0, !PT ;  /* 0x00000080049d7812 */ /* 0x000fc400078ec0ff */
[----:B---3--:R-:W-:Y:S02]  /*b8b0*/  ISETP.GE.AND P0, PT, R197, UR4, PT ;  /* 0x00000004c5007c0c */ /* 0x008fe4000bf06270 */
[C-C-:B-----5:R-:W-:Y:S01]  /*b8c0*/  LOP3.LUT R196, R0.reuse, 0x1, R157.reuse, 0xfe, !PT ;  /* 0x0000000100c47812 */ /* 0x160fe200078efe9d */
[----:B------:R-:W-:Y:S01]  /*b8d0*/  ULDC UR4, c[0x0][0x22c] ;  /* 0x00008b0000047ab9 */ /* 0x000fe20000000800 */
[----:B------:R-:W3:Y:S01]  /*b8e0*/  LDS.128 R80, [R164] ;  /* 0x00000000a4507984 */ /* 0x000ee20000000c00 */
[----:B------:R-:W-:Y:S01]  /*b8f0*/  BAR.SYNC.DEFER_BLOCKING 0x0 ;  /* 0x0000000000007b1d */ /* 0x000fe20000010000 */
[----:B------:R-:W-:Y:S02]  /*b900*/  LOP3.LUT R194, R0, 0x3, R157, 0xfe, !PT ;  /* 0x0000000300c27812 */ /* 0x000fe400078efe9d */
[----:B------:R-:W-:-:S03]  /*b910*/  ISETP.LT.AND P4, PT, R196, UR4, !P0 ;  /* 0x00000004c4007c0c */ /* 0x000fc6000c781270 */
[----:B------:R-:W-:Y:S01]  /*b920*/  ULDC UR4, c[0x0][0x22c] ;  /* 0x00008b0000047ab9 */ /* 0x000fe20000000800 */
[----:B------:R-:W-:Y:S02]  /*b930*/  LOP3.LUT R195, R0, 0x2, R157, 0xfe, !PT ;  /* 0x0000000200c37812 */ /* 0x000fe400078efe9d */
[----:B------:R-:W-:Y:S01]  /*b940*/  ISETP.LT.AND P5, PT, R194, UR4, !P0 ;  /* 0x00000004c2007c0c */ /* 0x000fe2000c7a1270 */
[----:B------:R-:W-:Y:S01]  /*b950*/  ULDC UR4, c[0x0][0x244] ;  /* 0x0000910000047ab9 */ /* 0x000fe20000000800 */
[----:B------:R-:W-:Y:S01]  /*b960*/  LOP3.LUT R156, R0, R157, RZ, 0xfc, !PT ;  /* 0x0000009d009c7212 */ /* 0x000fe200078efcff */
[----:B------:R-:W-:Y:S01]  /*b970*/  IMAD R194, R197, UR4, RZ ;  /* 0x00000004c5c27c24 */ /* 0x000fe2000f8e02ff */
[----:B------:R-:W-:Y:S01]  /*b980*/  ISETP.LT.AND P2, PT, R195, UR6, !P0 ;  /* 0x00000006c3007c0c */ /* 0x000fe2000c741270 */
[----:B------:R-:W-:Y:S01]  /*b990*/  ULDC.64 UR6, c[0x0][0x220] ;  /* 0x0000880000067ab9 */ /* 0x000fe20000000a00 */
[----:B------:R-:W-:Y:S02]  /*b9a0*/  ULDC UR4, c[0x0][0x248] ;  /* 0x0000920000047ab9 */ /* 0x000fe40000000800 */
[----:B------:R-:W-:Y:S01]  /*b9b0*/  LEA R192, P3, R194, UR6, 0x1 ;  /* 0x00000006c2c07c11 */ /* 0x000fe2000f8608ff */
[----:B------:R2:W-:Y:S01]  /*b9c0*/  STSM.16.M88.4 [R191], R84 ;  /* 0x00000054bf007844 */ /* 0x0005e20000000200 */
[C---:B------:R-:W-:Y:S01]  /*b9d0*/  IMAD R195, R156.reuse, UR4, RZ ;  /* 0x000000049cc37c24 */ /* 0x040fe2000f8e02ff */
[----:B------:R-:W-:Y:S01]  /*b9e0*/  ISETP.LT.AND P1, PT, R156, UR5, !P0 ;  /* 0x000000059c007c0c */ /* 0x000fe2000c721270 */
[----:B------:R-:W-:Y:S01]  /*b9f0*/  ULDC UR5, c[0x0][0x22c] ;  /* 0x00008b0000057ab9 */ /* 0x000fe20000000800 */
[----:B------:R-:W-:Y:S01]  /*ba00*/  LEA.HI.X.SX32 R194, R194, UR7, 0x1, P3 ;  /* 0x00000007c2c27c11 */ /* 0x000fe200098f0eff */
[----:B------:R-:W-:Y:S01]  /*ba10*/  ULDC UR6, c[0x0][0x22c] ;  /* 0x00008b0000067ab9 */ /* 0x000fe20000000800 */
[----:B------:R-:W-:-:S02]  /*ba20*/  LEA R156, P3, R195, R192, 0x1 ;  /* 0x000000c0c39c7211 */ /* 0x000fc400078608ff */
[C-C-:B------:R-:W-:Y:S02]  /*ba30*/  LOP3.LUT R193, R0.reuse, 0x7f, R157.reuse, 0xfe, !PT ;  /* 0x0000007f00c17812 */ /* 0x140fe400078efe9d */
[C-C-:B------:R-:W-:Y:S02]  /*ba40*/  LOP3.LUT R186, R0.reuse, 0x4, R157.reuse, 0xfe, !PT ;  /* 0x0000000400ba7812 */ /* 0x140fe400078efe9d */
[C-C-:B------:R-:W-:Y:S02]  /*ba50*/  LOP3.LUT R187, R0.reuse, 0x5, R157.reuse, 0xfe, !PT ;  /* 0x0000000500bb7812 */ /* 0x140fe400078efe9d */
[C-C-:B------:R-:W-:Y:S02]  /*ba60*/  LOP3.LUT R185, R0.reuse, 0x6, R157.reuse, 0xfe, !PT ;  /* 0x0000000600b97812 */ /* 0x140fe400078efe9d */
[C-C-:B------:R-:W-:Y:S02]  /*ba70*/  LOP3.LUT R184, R0.reuse, 0x7, R157.reuse, 0xfe, !PT ;  /* 0x0000000700b87812 */ /* 0x140fe400078efe9d */
[----:B------:R-:W-:-:S02]  /*ba80*/  LOP3.LUT R183, R0, 0x8, R157, 0xfe, !PT ;  /* 0x0000000800b77812 */ /* 0x000fc400078efe9d */
        /* <DEDUP_REMOVED lines=88> */
[C-C-:B0-----:R-:W-:Y:S02]  /*c010*/  LOP3.LUT R15, R0.reuse, 0x61, R157.reuse, 0xfe, !PT ;  /* 0x00000061000f7812 */ /* 0x141fe400078efe9d */
        /* <DEDUP_REMOVED lines=28> */
[----:B------:R-:W-:Y:S02]  /*c1e0*/  LOP3.LUT R0, R0, 0x7e, R157, 0xfe, !PT ;  /* 0x0000007e00007812 */ /* 0x000fe400078efe9d */
[C---:B------:R-:W-:Y:S01]  /*c1f0*/  LEA.HI.X.SX32 R157, R195.reuse, R194, 0x1, P3 ;  /* 0x000000c2c39d7211 */ /* 0x040fe200018f0eff */
[----:B------:R-:W-:Y:S01]  /*c200*/  BAR.SYNC.DEFER_BLOCKING 0x0 ;  /* 0x0000000000007b1d */ /* 0x000fe20000010000 */
[----:B------:R-:W-:-:S04]  /*c210*/  VIADD R195, R195, UR4 ;  /* 0x00000004c3c37c36 */ /* 0x000fc80008000000 */
[----:B------:R-:W-:Y:S01]  /*c220*/  VIADD R197, R195, UR4 ;  /* 0x00000004c3c57c36 */ /* 0x000fe20008000000 */
[----:B-1----:R-:W-:-:S04]  /*c230*/  PRMT R196, R92, 0x7632, R196 ;  /* 0x000076325cc47816 */ /* 0x002fc800000000c4 */
[----:B--2---:R-:W-:-:S04]  /*c240*/  LEA R86, P6, R197, R192, 0x1 ;  /* 0x000000c0c5567211 */ /* 0x004fc800078c08ff */
[C---:B------:R-:W-:Y:S01]  /*c250*/  LEA.HI.X.SX32 R87, R197.reuse, R194, 0x1, P6 ;  /* 0x000000c2c5577211 */ /* 0x040fe200030f0eff */
[----:B------:R-:W-:Y:S01]  /*c260*/  VIADD R197, R197, UR4 ;  /* 0x00000004c5c57c36 */ /* 0x000fe20008000000 */
[----:B------:R0:W-:Y:S01]  /*c270*/  @P1 STG.E.U16 desc[UR14][R156.64], R92 ;  /* 0x0000005c9c001986 */ /* 0x0001e2000c10150e */
[----:B------:R-:W-:-:S04]  /*c280*/  LEA R84, P1, R195, R192, 0x1 ;  /* 0x000000c0c3547211 */ /* 0x000fc800078208ff */
[----:B------:R-:W-:Y:S02]  /*c290*/  LEA.HI.X.SX32 R85, R195, R194, 0x1, P1 ;  /* 0x000000c2c3557211 */ /* 0x000fe400008f0eff */
[----:B------:R-:W-:Y:S01]  /*c2a0*/  ISETP.LT.AND P3, PT, R186, UR5, !P0 ;  /* 0x00000005ba007c0c */ /* 0x000fe2000c761270 */
[----:B------:R-:W-:Y:S02]  /*c2b0*/  ULDC UR5, c[0x0][0x22c] ;  /* 0x00008b0000057ab9 */ /* 0x000fe40000000800 */
[----:B------:R1:W-:Y:S01]  /*c2c0*/  @P4 STG.E.U16 desc[UR14][R84.64], R196 ;  /* 0x000000c454004986 */ /* 0x0003e2000c10150e */
[----:B0-----:R-:W-:Y:S01]  /*c2d0*/  VIADD R157, R197, UR4 ;  /* 0x00000004c59d7c36 */ /* 0x001fe20008000000 */
[----:B------:R-:W-:Y:S02]  /*c2e0*/  ISETP.LT.AND P4, PT, R185, UR5, !P0 ;  /* 0x00000005b9007c0c */ /* 0x000fe4000c781270 */
[----:B------:R0:W-:Y:S01]  /*c2f0*/  @P2 STG.E.U16 desc[UR14][R86.64], R93 ;  /* 0x0000005d56002986 */ /* 0x0001e2000c10150e */
[----:B------:R-:W-:Y:S01]  /*c300*/  PRMT R92, R93, 0x7632, R92 ;  /* 0x000076325d5c7816 */ /* 0x000fe2000000005c */
[----:B------:R-:W-:Y:S01]  /*c310*/  VIADD R185, R157, UR4 ;  /* 0x000000049db97c36 */ /* 0x000fe20008000000 */
[----:B------:R-:W-:Y:S01]  /*c320*/  ISETP.LT.AND P1, PT, R187, UR6, !P0 ;  /* 0x00000006bb007c0c */ /* 0x000fe2000c721270 */
[----:B------:R-:W-:Y:S01]  /*c330*/  ULDC UR5, c[0x0][0x22c] ;  /* 0x00008b0000057ab9 */ /* 0x000fe20000000800 */
[----:B------:R-:W-:Y:S01]  /*c340*/  PRMT R156, R94, 0x7632, R156 ;  /* 0x000076325e9c7816 */ /* 0x000fe2000000009c */
[----:B------:R-:W-:Y:S01]  /*c350*/  ULDC UR6, c[0x0][0x22c] ;  /* 0x00008b0000067ab9 */ /* 0x000fe20000000800 */
[----:B-1----:R-:W-:-:S04]  /*c360*/  LEA R84, P6, R197, R192, 0x1 ;  /* 0x000000c0c5547211 */ /* 0x002fc800078c08ff */
[----:B------:R-:W-:Y:S02]  /*c370*/  LEA.HI.X.SX32 R85, R197, R194, 0x1, P6 ;  /* 0x000000c2c5557211 */ /* 0x000fe400030f0eff */
[----:B0-----:R-:W-:Y:S01]  /*c380*/  LEA R86, P6, R157, R192, 0x1 ;  /* 0x000000c09d567211 */ /* 0x001fe200078c08ff */
[----:B------:R-:W-:Y:S02]  /*c390*/  VIADD R93, R185, UR4 ;  /* 0x00000004b95d7c36 */ /* 0x000fe40008000000 */
[----:B------:R0:W-:Y:S01]  /*c3a0*/  @P5 STG.E.U16 desc[UR14][R84.64], R92 ;  /* 0x0000005c54005986 */ /* 0x0001e2000c10150e */
[----:B------:R-:W-:Y:S01]  /*c3b0*/  LEA.HI.X.SX32 R87, R157, R194, 0x1, P6 ;  /* 0x000000c29d577211 */ /* 0x000fe200030f0eff */
[----:B------:R-:W-:-:S04]  /*c3c0*/  VIADD R157, R93, UR4 ;  /* 0x000000045d9d7c36 */ /* 0x000fc80008000000 */
[----:B------:R1:W-:Y:S01]  /*c3d0*/  @P3 STG.E.U16 desc[UR14][R86.64], R94 ;  /* 0x0000005e56003986 */ /* 0x0003e2000c10150e */
[----:B0-----:R-:W-:-:S04]  /*c3e0*/  LEA R84, P6, R185, R192, 0x1 ;  /* 0x000000c0b9547211 */ /* 0x001fc800078c08ff */
[----:B------:R-:W-:Y:S02]  /*c3f0*/  LEA.HI.X.SX32 R85, R185, R194, 0x1, P6 ;  /* 0x000000c2b9557211 */ /* 0x000fe400030f0eff */
[C---:B-1----:R-:W-:Y:S02]  /*c400*/  LEA R86, P6, R93.reuse, R192, 0x1 ;  /* 0x000000c05d567211 */ /* 0x042fe400078c08ff */
[----:B------:R-:W-:Y:S01]  /*c410*/  ISETP.LT.AND P2, PT, R184, UR5, !P0 ;  /* 0x00000005b8007c0c */ /* 0x000fe2000c741270 */
[----:B------:R-:W-:Y:S01]  /*c420*/  ULDC UR5, c[0x0][0x22c] ;  /* 0x00008b0000057ab9 */ /* 0x000fe20000000800 */
[----:B------:R-:W-:Y:S01]  /*c430*/  LEA.HI.X.SX32 R87, R93, R194, 0x1, P6 ;  /* 0x000000c25d577211 */ /* 0x000fe200030f0eff */
[----:B------:R-:W-:Y:S01]  /*c440*/  VIADD R93, R157, UR4 ;  /* 0x000000049d5d7c36 */ /* 0x000fe20008000000 */
[----:B------:R-:W-:Y:S01]  /*c450*/  ISETP.LT.AND P5, PT, R183, UR5, !P0 ;  /* 0x00000005b7007c0c */ /* 0x000fe2000c7a1270 */
[----:B------:R0:W-:Y:S01]  /*c460*/  @P1 STG.E.U16 desc[UR14][R84.64], R156 ;  /* 0x0000009c54001986 */ /* 0x0001e2000c10150e */
[----:B------:R-:W-:Y:S01]  /*c470*/  PRMT R92, R95, 0x7632, R92 ;  /* 0x000076325f5c7816 */ /* 0x000fe2000000005c */
[----:B------:R-:W-:-:S02]  /*c480*/  ULDC UR5, c[0x0][0x22c] ;  /* 0x00008b0000057ab9 */ /* 0x000fc40000000800 */
[----:B------:R1:W-:Y:S01]  /*c490*/  @P4 STG.E.U16 desc[UR14][R86.64], R95 ;  /* 0x0000005f56004986 */ /* 0x0003e2000c10150e */
[-C--:B0-----:R-:W-:Y:S02]  /*c4a0*/  LEA R84, P1, R157, R192.reuse, 0x1 ;  /* 0x000000c09d547211 */ /* 0x081fe400078208ff */
[----:B-1----:R-:W-:Y:S02]  /*c4b0*/  LEA R86, P6, R93, R192, 0x1 ;  /* 0x000000c05d567211 */ /* 0x002fe400078c08ff */
[-C--:B------:R-:W-:Y:S02]  /*c4c0*/  LEA.HI.X.SX32 R85, R157, R194.reuse, 0x1, P1 ;  /* 0x000000c29d557211 */ /* 0x080fe400008f0eff */
[C---:B------:R-:W-:Y:S01]  /*c4d0*/  LEA.HI.X.SX32 R87, R93.reuse, R194, 0x1, P6 ;  /* 0x000000c25d577211 */ /* 0x040fe200030f0eff */
[----:B------:R-:W-:Y:S01]  /*c4e0*/  VIADD R93, R93, UR4 ;  /* 0x000000045d5d7c36 */ /* 0x000fe20008000000 */
[----:B------:R-:W-:Y:S01]  /*c4f0*/  ISETP.LT.AND P3, PT, R179, UR5, !P0 ;  /* 0x00000005b3007c0c */ /* 0x000fe2000c761270 */
[----:B------:R-:W-:Y:S01]  /*c500*/  @P2 STG.E.U16 desc[UR14][R84.64], R92 ;  /* 0x0000005c54002986 */ /* 0x000fe2000c10150e */
[----:B------:R-:W-:Y:S01]  /*c510*/  ULDC UR5, c[0x0][0x22c] ;  /* 0x00008b0000057ab9 */ /* 0x000fe20000000800 */
[----:B------:R-:W-:-:S02]  /*c520*/  VIADD R95, R93, UR4 ;  /* 0x000000045d5f7c36 */ /* 0x000fc40008000000 */
[----:B------:R0:W-:Y:S01]  /*c530*/  @P5 STG.E.U16 desc[UR14][R86.64], R96 ;  /* 0x0000006056005986 */ /* 0x0001e2000c10150e */
[----:B------:R-:W-:Y:S01]  /*c540*/  ISETP.LT.AND P4, PT, R174, UR5, !P0 ;  /* 0x00000005ae007c0c */ /* 0x000fe2000c781270 */
[----:B------:R-:W-:Y:S01]  /*c550*/  ULDC UR5, c[0x0][0x22c] ;  /* 0x00008b0000057ab9 */ /* 0x000fe20000000800 */
[----:B------:R-:W-:Y:S02]  /*c560*/  PRMT R94, R96, 0x7632, R94 ;  /* 0x00007632605e7816 */ /* 0x000fe4000000005e */
[----:B0-----:R-:W-:-:S04]  /*c570*/  LEA R86, P6, R93, R192, 0x1 ;  /* 0x000000c05d567211 */ /* 0x001fc800078c08ff */
[----:B------:R-:W-:Y:S01]  /*c580*/  LEA.HI.X.SX32 R87, R93, R194, 0x1, P6 ;  /* 0x000000c25d577211 */ /* 0x000fe200030f0eff */
[C---:B------:R-:W-:Y:S01]  /*c590*/  VIADD R93, R95.reuse, UR4 ;  /* 0x000000045f5d7c36 */ /* 0x040fe20008000000 */
[----:B------:R-:W-:-:S04]  /*c5a0*/  LEA R84, P6, R95, R192, 0x1 ;  /* 0x000000c05f547211 */ /* 0x000fc800078c08ff */
[----:B------:R-:W-:Y:S01]  /*c5b0*/  LEA.HI.X.SX32 R85, R95, R194, 0x1, P6 ;  /* 0x000000c25f557211 */ /* 0x000fe200030f0eff */
[----:B------:R-:W-:Y:S01]  /*c5c0*/  VIADD R95, R93, UR4 ;  /* 0x000000045d5f7c36 */ /* 0x000fe20008000000 */
[----:B------:R0:W-:Y:S01]  /*c5d0*/  @P3 STG.E.U16 desc[UR14][R86.64], R94 ;  /* 0x0000005e56003986 */ /* 0x0001e2000c10150e */
[----:B------:R-:W-:Y:S01]  /*c5e0*/  ISETP.LT.AND P1, PT, R175, UR6, !P0 ;  /* 0x00000006af007c0c */ /* 0x000fe2000c721270 */
[----:B------:R-:W-:Y:S01]  /*c5f0*/  ULDC UR6, c[0x0][0x22c] ;  /* 0x00008b0000067ab9 */ /* 0x000fe20000000800 */
[----:B------:R-:W-:Y:S01]  /*c600*/  ISETP.LT.AND P2, PT, R173, UR5, !P0 ;  /* 0x00000005ad007c0c */ /* 0x000fe2000c741270 */
[----:B------:R1:W-:Y:S01]  /*c610*/  @P4 STG.E.U16 desc[UR14][R84.64], R97 ;  /* 0x0000006154004986 */ /* 0x0003e2000c10150e */
[----:B------:R-:W-:Y:S01]  /*c620*/  PRMT R92, R97, 0x7632, R92 ;  /* 0x00007632615c7816 */ /* 0x000fe2000000005c */
[----:B------:R-:W-:Y:S01]  /*c630*/  ULDC UR5, c[0x0][0x22c] ;  /* 0x00008b0000057ab9 */ /* 0x000fe20000000800 */
[-C--:B0-----:R-:W-:Y:S02]  /*c640*/  LEA R86, P6, R93, R192.reuse, 0x1 ;  /* 0x000000c05d567211 */ /* 0x081fe400078c08ff */
[----:B-1----:R-:W-:-:S04]  /*c650*/  LEA R84, P4, R95, R192, 0x1 ;  /* 0x000000c05f547211 */ /* 0x002fc800078808ff */
[CC--:B------:R-:W-:Y:S01]  /*c660*/  LEA.HI.X.SX32 R85, R95.reuse, R194.reuse, 0x1, P4 ;  /* 0x000000c25f557211 */ /* 0x0c0fe200020f0eff */
[----:B------:R-:W-:Y:S01]  /*c670*/  VIADD R95, R95, UR4 ;  /* 0x000000045f5f7c36 */ /* 0x000fe20008000000 */
[----:B------:R-:W-:Y:S02]  /*c680*/  LEA.HI.X.SX32 R87, R93, R194, 0x1, P6 ;  /* 0x000000c25d577211 */ /* 0x000fe400030f0eff */
[----:B------:R-:W-:Y:S01]  /*c690*/  ISETP.LT.AND P5, PT, R172, UR5, !P0 ;  /* 0x00000005ac007c0c */ /* 0x000fe2000c7a1270 */
[----:B------:R-:W-:Y:S01]  /*c6a0*/  VIADD R93, R95, UR4 ;  /* 0x000000045f5d7c36 */ /* 0x000fe20008000000 */
[----:B------:R-:W-:Y:S01]  /*c6b0*/  ULDC UR5, c[0x0][0x22c] ;  /* 0x00008b0000057ab9 */ /* 0x000fe20000000800 */
[----:B------:R0:W-:Y:S01]  /*c6c0*/  @P1 STG.E.U16 desc[UR14][R86.64], R92 ;  /* 0x0000005c56001986 */ /* 0x0001e2000c10150e */
[----:B------:R-:W-:Y:S01]  /*c6d0*/  ISETP.LT.AND P3, PT, R171, UR5, !P0 ;  /* 0x00000005ab007c0c */ /* 0x000fe2000c761270 */
[----:B------:R-:W-:Y:S02]  /*c6e0*/  ULDC UR5, c[0x0][0x22c] ;  /* 0x00008b0000057ab9 */ /* 0x000fe40000000800 */
[----:B------:R1:W-:Y:S01]  /*c6f0*/  @P2 STG.E.U16 desc[UR14][R84.64], R98 ;  /* 0x0000006254002986 */ /* 0x0003e2000c10150e */
[----:B------:R-:W-:-:S02]  /*c700*/  PRMT R94, R98, 0x7632, R94 ;  /* 0x00007632625e7816 */ /* 0x000fc4000000005e */
[-C--:B0-----:R-:W-:Y:S02]  /*c710*/  LEA R86, P6, R93, R192.reuse, 0x1 ;  /* 0x000000c05d567211 */ /* 0x081fe400078c08ff */
[----:B-1----:R-:W-:Y:S02]  /*c720*/  LEA R84, P1, R95, R192, 0x1 ;  /* 0x000000c05f547211 */ /* 0x002fe400078208ff */
[CC--:B------:R-:W-:Y:S01]  /*c730*/  LEA.HI.X.SX32 R87, R93.reuse, R194.reuse, 0x1, P6 ;  /* 0x000000c25d577211 */ /* 0x0c0fe200030f0eff */
[----:B------:R-:W-:Y:S01]  /*c740*/  VIADD R93, R93, UR4 ;  /* 0x000000045d5d7c36 */ /* 0x000fe20008000000 */
[----:B------:R-:W-:Y:S02]  /*c750*/  LEA.HI.X.SX32 R85, R95, R194, 0x1, P1 ;  /* 0x000000c25f557211 */ /* 0x000fe400008f0eff */
[----:B------:R-:W-:Y:S01]  /*c760*/  ISETP.LT.AND P4, PT, R167, UR5, !P0 ;  /* 0x00000005a7007c0c */ /* 0x000fe2000c781270 */
[----:B------:R-:W-:Y:S01]  /*c770*/  ULDC UR5, c[0x0][0x22c] ;  /* 0x00008b0000057ab9 */ /* 0x000fe20000000800 */
[----:B------:R-:W-:Y:S01]  /*c780*/  VIADD R95, R93, UR4 ;  /* 0x000000045d5f7c36 */ /* 0x000fe20008000000 */
[----:B------:R0:W-:Y:S01]  /*c790*/  @P5 STG.E.U16 desc[UR14][R84.64], R94 ;  /* 0x0000005e54005986 */ /* 0x0001e2000c10150e */
[----:B------:R-:W-:Y:S01]  /*c7a0*/  ISETP.LT.AND P2, PT, R162, UR5, !P0 ;  /* 0x00000005a2007c0c */ /* 0x000fe2000c741270 */
[----:B------:R-:W-:-:S02]  /*c7b0*/  ULDC UR5, c[0x0][0x22c] ;  /* 0x00008b0000057ab9 */ /* 0x000fc40000000800 */
[----:B------:R1:W-:Y:S01]  /*c7c0*/  @P3 STG.E.U16 desc[UR14][R86.64], R99 ;  /* 0x0000006356003986 */ /* 0x0003e2000c10150e */
[----:B0-----:R-:W-:-:S04]  /*c7d0*/  LEA R84, P6, R93, R192, 0x1 ;  /* 0x000000c05d547211 */ /* 0x001fc800078c08ff */
[----:B------:R-:W-:Y:S01]  /*c7e0*/  LEA.HI.X.SX32 R85, R93, R194, 0x1, P6 ;  /* 0x000000c25d557211 */ /* 0x000fe200030f0eff */
[C---:B------:R-:W-:Y:S01]  /*c7f0*/  VIADD R93, R95.reuse, UR4 ;  /* 0x000000045f5d7c36 */ /* 0x040fe20008000000 */
[----:B-1----:R-:W-:Y:S02]  /*c800*/  LEA R86, P6, R95, R192, 0x1 ;  /* 0x000000c05f567211 */ /* 0x002fe400078c08ff */
[----:B------:R-:W-:Y:S02]  /*c810*/  PRMT R92, R99, 0x7632, R92 ;  /* 0x00007632635c7816 */ /* 0x000fe4000000005c */
[----:B------:R-:W-:Y:S01]  /*c820*/  LEA.HI.X.SX32 R87, R95, R194, 0x1, P6 ;  /* 0x000000c25f577211 */ /* 0x000fe200030f0eff */
[----:B------:R-:W-:Y:S01]  /*c830*/  VIADD R95, R93, UR4 ;  /* 0x000000045d5f7c36 */ /* 0x000fe20008000000 */
[----:B------:R-:W-:Y:S01]  /*c840*/  ISETP.LT.AND P1, PT, R163, UR6, !P0 ;  /* 0x00000006a3007c0c */ /* 0x000fe2000c721270 */
[----:B------:R0:W-:Y:S01]  /*c850*/  @P4 STG.E.U16 desc[UR14][R84.64], R92 ;  /* 0x0000005c54004986 */ /* 0x0001e2000c10150e */
[----:B------:R-:W-:Y:S01]  /*c860*/  ISETP.LT.AND P5, PT, R155, UR5, !P0 ;  /* 0x000000059b007c0c */ /* 0x000fe2000c7a1270 */
[----:B------:R-:W-:Y:S01]  /*c870*/  ULDC UR5, c[0x0][0x22c] ;  /* 0x00008b0000057ab9 */ /* 0x000fe20000000800 */
[----:B----4-:R-:W-:Y:S01]  /*c880*/  PRMT R94, R100, 0x7632, R94 ;  /* 0x00007632645e7816 */ /* 0x010fe2000000005e */
[----:B------:R1:W-:Y:S01]  /*c890*/  @P2 STG.E.U16 desc[UR14][R86.64], R100 ;  /* 0x0000006456002986 */ /* 0x0003e2000c10150e */
[----:B------:R-:W-:Y:S01]  /*c8a0*/  ISETP.LT.AND P3, PT, R159, UR5, !P0 ;  /* 0x000000059f007c0c */ /* 0x000fe2000c761270 */
[----:B------:R-:W-:Y:S01]  /*c8b0*/  ULDC UR5, c[0x0][0x22c] ;  /* 0x00008b0000057ab9 */ /* 0x000fe20000000800 */
[----:B------:R-:W-:Y:S01]  /*c8c0*/  ULDC UR6, c[0x0][0x22c] ;  /* 0x00008b0000067ab9 */ /* 0x000fe20000000800 */
[----:B0-----:R-:W-:-:S02]  /*c8d0*/  LEA R84, P6, R93, R192, 0x1 ;  /* 0x000000c05d547211 */ /* 0x001fc400078c08ff */
[----:B-1----:R-:W-:-:S04]  /*c8e0*/  LEA R86, P2, R95, R192, 0x1 ;  /* 0x000000c05f567211 */ /* 0x002fc800078408ff */
[CC--:B------:R-:W-:Y:S01]  /*c8f0*/  LEA.HI.X.SX32 R87, R95.reuse, R194.reuse, 0x1, P2 ;  /* 0x000000c25f577211 */ /* 0x0c0fe200010f0eff */
[----:B------:R-:W-:Y:S01]  /*c900*/  VIADD R95, R95, UR4 ;  /* 0x000000045f5f7c36 */ /* 0x000fe20008000000 */
[----:B------:R-:W-:-:S03]  /*c910*/  LEA.HI.X.SX32 R85, R93, R194, 0x1, P6 ;  /* 0x000000c25d557211 */ /* 0x000fc600030f0eff */
[----:B------:R-:W-:Y:S02]  /*c920*/  VIADD R93, R95, UR4 ;  /* 0x000000045f5d7c36 */ /* 0x000fe40008000000 */
[----:B------:R0:W-:Y:S01]  /*c930*/  @P1 STG.E.U16 desc[UR14][R84.64], R94 ;  /* 0x0000005e54001986 */ /* 0x0001e2000c10150e */
[----:B------:R-:W-:Y:S01]  /*c940*/  ISETP.LT.AND P4, PT, R161, UR5, !P0 ;  /* 0x00000005a1007c0c */ /* 0x000fe2000c781270 */
[----:B------:R-:W-:Y:S02]  /*c950*/  ULDC UR5, c[0x0][0x22c] ;  /* 0x00008b0000057ab9 */ /* 0x000fe40000000800 */
[----:B------:R1:W-:Y:S01]  /*c960*/  @P5 STG.E.U16 desc[UR14][R86.64], R101 ;  /* 0x0000006556005986 */ /* 0x0003e2000c10150e */
[----:B------:R-:W-:Y:S02]  /*c970*/  PRMT R92, R101, 0x7632, R92 ;  /* 0x00007632655c7816 */ /* 0x000fe4000000005c */
[-C--:B0-----:R-:W-:Y:S02]  /*c980*/  LEA R84, P1, R95, R192.reuse, 0x1 ;  /* 0x000000c05f547211 */ /* 0x081fe400078208ff */
[----:B-1----:R-:W-:-:S02]  /*c990*/  LEA R86, P6, R93, R192, 0x1 ;  /* 0x000000c05d567211 */ /* 0x002fc400078c08ff */
[-C--:B------:R-:W-:Y:S02]  /*c9a0*/  LEA.HI.X.SX32 R85, R95, R194.reuse, 0x1, P1 ;  /* 0x000000c25f557211 */ /* 0x080fe400008f0eff */
[C---:B------:R-:W-:Y:S01]  /*c9b0*/  LEA.HI.X.SX32 R87, R93.reuse, R194, 0x1, P6 ;  /* 0x000000c25d577211 */ /* 0x040fe200030f0eff */
[----:B------:R-:W-:Y:S01]  /*c9c0*/  VIADD R93, R93, UR4 ;  /* 0x000000045d5d7c36 */ /* 0x000fe20008000000 */
[----:B------:R-:W-:Y:S01]  /*c9d0*/  ISETP.LT.AND P2, PT, R160, UR5, !P0 ;  /* 0x00000005a0007c0c */ /* 0x000fe2000c741270 */
[----:B------:R-:W-:Y:S01]  /*c9e0*/  ULDC UR5, c[0x0][0x22c] ;  /* 0x00008b0000057ab9 */ /* 0x000fe20000000800 */
[----:B------:R0:W-:Y:S01]  /*c9f0*/  @P3 STG.E.U16 desc[UR14][R84.64], R92 ;  /* 0x0000005c54003986 */ /* 0x0001e2000c10150e */
[C---:B------:R-:W-:Y:S01]  /*ca00*/  VIADD R95, R93.reuse, UR4 ;  /* 0x000000045d5f7c36 */ /* 0x040fe20008000000 */
[----:B------:R-:W-:Y:S01]  /*ca10*/  ISETP.LT.AND P5, PT, R154, UR5, !P0 ;  /* 0x000000059a007c0c */ /* 0x000fe2000c7a1270 */
[----:B------:R-:W-:Y:S01]  /*ca20*/  ULDC UR5, c[0x0][0x22c] ;  /* 0x00008b0000057ab9 */ /* 0x000fe20000000800 */
[----:B------:R1:W-:Y:S01]  /*ca30*/  @P4 STG.E.U16 desc[UR14][R86.64], R102 ;  /* 0x0000006656004986 */ /* 0x0003e2000c10150e */
[----:B0-----:R-:W-:-:S04]  /*ca40*/  LEA R84, P6, R93, R192, 0x1 ;  /* 0x000000c05d547211 */ /* 0x001fc800078c08ff */
[----:B------:R-:W-:Y:S01]  /*ca50*/  LEA.HI.X.SX32 R85, R93, R194, 0x1, P6 ;  /* 0x000000c25d557211 */ /* 0x000fe200030f0eff */
[C---:B------:R-:W-:Y:S01]  /*ca60*/  VIADD R93, R95.reuse, UR4 ;  /* 0x000000045f5d7c36 */ /* 0x040fe20008000000 */
[C---:B-1----:R-:W-:Y:S02]  /*ca70*/  LEA R86, P6, R95.reuse, R192, 0x1 ;  /* 0x000000c05f567211 */ /* 0x042fe400078c08ff */
[----:B------:R-:W-:Y:S02]  /*ca80*/  PRMT R94, R102, 0x7632, R94 ;  /* 0x00007632665e7816 */ /* 0x000fe4000000005e */
[----:B------:R-:W-:Y:S01]  /*ca90*/  LEA.HI.X.SX32 R87, R95, R194, 0x1, P6 ;  /* 0x000000c25f577211 */ /* 0x000fe200030f0eff */
[----:B------:R-:W-:Y:S01]  /*caa0*/  VIADD R95, R93, UR4 ;  /* 0x000000045d5f7c36 */ /* 0x000fe20008000000 */
[----:B------:R-:W-:Y:S01]  /*cab0*/  ISETP.LT.AND P1, PT, R158, UR6, !P0 ;  /* 0x000000069e007c0c */ /* 0x000fe2000c721270 */
[----:B------:R0:W-:Y:S01]  /*cac0*/  @P2 STG.E.U16 desc[UR14][R84.64], R94 ;  /* 0x0000005e54002986 */ /* 0x0001e2000c10150e */
[----:B------:R-:W-:Y:S01]  /*cad0*/  ISETP.LT.AND P3, PT, R149, UR5, !P0 ;  /* 0x0000000595007c0c */ /* 0x000fe2000c761270 */
[----:B------:R-:W-:Y:S01]  /*cae0*/  ULDC UR5, c[0x0][0x22c] ;  /* 0x00008b0000057ab9 */ /* 0x000fe20000000800 */
[----:B------:R-:W-:Y:S01]  /*caf0*/  PRMT R92, R103, 0x7632, R92 ;  /* 0x00007632675c7816 */ /* 0x000fe2000000005c */
[----:B------:R1:W-:Y:S01]  /*cb00*/  @P5 STG.E.U16 desc[UR14][R86.64], R103 ;  /* 0x0000006756005986 */ /* 0x0003e2000c10150e */
[----:B------:R-:W-:Y:S01]  /*cb10*/  ULDC UR6, c[0x0][0x22c] ;  /* 0x00008b0000067ab9 */ /* 0x000fe20000000800 */
[----:B0-----:R-:W-:-:S02]  /*cb20*/  LEA R84, P6, R93, R192, 0x1 ;  /* 0x000000c05d547211 */ /* 0x001fc400078c08ff */
[----:B-1----:R-:W-:-:S04]  /*cb30*/  LEA R86, P5, R95, R192, 0x1 ;  /* 0x000000c05f567211 */ /* 0x002fc800078a08ff */
[CC--:B------:R-:W-:Y:S01]  /*cb40*/  LEA.HI.X.SX32 R87, R95.reuse, R194.reuse, 0x1, P5 ;  /* 0x000000c25f577211 */ /* 0x0c0fe200028f0eff */
[----:B------:R-:W-:Y:S01]  /*cb50*/  VIADD R95, R95, UR4 ;  /* 0x000000045f5f7c36 */ /* 0x000fe20008000000 */
[----:B------:R-:W-:-:S03]  /*cb60*/  LEA.HI.X.SX32 R85, R93, R194, 0x1, P6 ;  /* 0x000000c25d557211 */ /* 0x000fc600030f0eff */
[----:B------:R-:W-:Y:S02]  /*cb70*/  VIADD R93, R95, UR4 ;  /* 0x000000045f5d7c36 */ /* 0x000fe40008000000 */
[----:B------:R-:W-:Y:S01]  /*cb80*/  @P1 STG.E.U16 desc[UR14][R84.64], R92 ;  /* 0x0000005c54001986 */ /* 0x000fe2000c10150e */
[----:B------:R-:W-:Y:S01]  /*cb90*/  ISETP.LT.AND P4, PT, R151, UR5, !P0 ;  /* 0x0000000597007c0c */ /* 0x000fe2000c781270 */
[----:B------:R-:W-:Y:S02]  /*cba0*/  ULDC UR5, c[0x0][0x22c] ;  /* 0x00008b0000057ab9 */ /* 0x000fe40000000800 */
[----:B------:R0:W-:Y:S01]  /*cbb0*/  @P3 STG.E.U16 desc[UR14][R86.64], R104 ;  /* 0x0000006856003986 */ /* 0x0001e2000c10150e */
[----:B------:R-:W-:Y:S01]  /*cbc0*/  ISETP.LT.AND P2, PT, R153, UR5, !P0 ;  /* 0x0000000599007c0c */ /* 0x000fe2000c741270 */
[----:B------:R-:W-:Y:S01]  /*cbd0*/  ULDC UR5, c[0x0][0x22c] ;  /* 0x00008b0000057ab9 */ /* 0x000fe20000000800 */
[----:B------:R-:W-:Y:S02]  /*cbe0*/  PRMT R94, R104, 0x7632, R94 ;  /* 0x00007632685e7816 */ /* 0x000fe4000000005e */
[----:B0-----:R-:W-:-:S02]  /*cbf0*/  LEA R86, P6, R93, R192, 0x1 ;  /* 0x000000c05d567211 */ /* 0x001fc400078c08ff */
[----:B------:R-:W-:Y:S02]  /*cc00*/  LEA R84, P1, R95, R192, 0x1 ;  /* 0x000000c05f547211 */ /* 0x000fe400078208ff */
[CC--:B------:R-:W-:Y:S01]  /*cc10*/  LEA.HI.X.SX32 R87, R93.reuse, R194.reuse, 0x1, P6 ;  /* 0x000000c25d577211 */ /* 0x0c0fe200030f0eff */
[----:B------:R-:W-:Y:S01]  /*cc20*/  VIADD R93, R93, UR4 ;  /* 0x000000045d5d7c36 */ /* 0x000fe20008000000 */
[----:B------:R-:W-:Y:S02]  /*cc30*/  LEA.HI.X.SX32 R85, R95, R194, 0x1, P1 ;  /* 0x000000c25f557211 */ /* 0x000fe400008f0eff */
[----:B------:R-:W-:Y:S01]  /*cc40*/  ISETP.LT.AND P5, PT, R152, UR5, !P0 ;  /* 0x0000000598007c0c */ /* 0x000fe2000c7a1270 */
[C---:B------:R-:W-:Y:S01]  /*cc50*/  VIADD R95, R93.reuse, UR4 ;  /* 0x000000045d5f7c36 */ /* 0x040fe20008000000 */
[----:B------:R-:W-:Y:S01]  /*cc60*/  LEA R92, P6, R93, R192, 0x1 ;  /* 0x000000c05d5c7211 */ /* 0x000fe200078c08ff */
[----:B------:R0:W-:Y:S01]  /*cc70*/  @P4 STG.E.U16 desc[UR14][R84.64], R94 ;  /* 0x0000005e54004986 */ /* 0x0001e2000c10150e */
[----:B------:R-:W-:Y:S01]  /*cc80*/  ULDC UR5, c[0x0][0x22c] ;  /* 0x00008b0000057ab9 */ /* 0x000fe20000000800 */
[----:B------:R-:W-:Y:S01]  /*cc90*/  VIADD R97, R95, UR4 ;  /* 0x000000045f617c36 */ /* 0x000fe20008000000 */
[----:B------:R-:W-:Y:S01]  /*cca0*/  LEA.HI.X.SX32 R93, R93, R194, 0x1, P6 ;  /* 0x000000c25d5d7211 */ /* 0x000fe200030f0eff */
[----:B------:R1:W-:Y:S01]  /*ccb0*/  @P2 STG.E.U16 desc[UR14][R86.64], R105 ;  /* 0x0000006956002986 */ /* 0x0003e2000c10150e */
[----:B------:R-:W-:Y:S01]  /*ccc0*/  ISETP.LT.AND P3, PT, R148, UR5, !P0 ;  /* 0x0000000594007c0c */ /* 0x000fe2000c761270 */
[----:B------:R-:W-:Y:S01]  /*ccd0*/  ULDC UR5, c[0x0][0x22c] ;  /* 0x00008b0000057ab9 */ /* 0x000fe20000000800 */
[----:B0-----:R-:W-:-:S02]  /*cce0*/  LEA R84, P6, R95, R192, 0x1 ;  /* 0x000000c05f547211 */ /* 0x001fc400078c08ff */
[----:B-1----:R-:W-:Y:S02]  /*ccf0*/  PRMT R87, R105, 0x7632, R87 ;  /* 0x0000763269577816 */ /* 0x002fe40000000057 */
[----:B------:R-:W-:Y:S01]  /*cd00*/  LEA.HI.X.SX32 R85, R95, R194, 0x1, P6 ;  /* 0x000000c25f557211 */ /* 0x000fe200030f0eff */
[C---:B------:R-:W-:Y:S01]  /*cd10*/  VIADD R95, R97.reuse, UR4 ;  /* 0x00000004615f7c36 */ /* 0x040fe20008000000 */
[C---:B------:R-:W-:Y:S01]  /*cd20*/  LEA R86, P6, R97.reuse, R192, 0x1 ;  /* 0x000000c061567211 */ /* 0x040fe200078c08ff */
[----:B------:R0:W-:Y:S01]  /*cd30*/  @P5 STG.E.U16 desc[UR14][R92.64], R87 ;  /* 0x000000575c005986 */ /* 0x0001e2000c10150e */
[----:B------:R-:W-:Y:S01]  /*cd40*/  ISETP.LT.AND P1, PT, R150, UR6, !P0 ;  /* 0x0000000696007c0c */ /* 0x000fe2000c721270 */
[----:B------:R-:W-:Y:S01]  /*cd50*/  ULDC UR6, c[0x0][0x22c] ;  /* 0x00008b0000067ab9 */ /* 0x000fe20000000800 */
[----:B------:R-:W-:Y:S01]  /*cd60*/  ISETP.LT.AND P4, PT, R146, UR5, !P0 ;  /* 0x0000000592007c0c */ /* 0x000fe2000c781270 */
[----:B------:R1:W-:Y:S01]  /*cd70*/  @P3 STG.E.U16 desc[UR14][R84.64], R106 ;  /* 0x0000006a54003986 */ /* 0x0003e2000c10150e */
[----:B------:R-:W-:Y:S01]  /*cd80*/  ULDC UR5, c[0x0][0x22c] ;  /* 0x00008b0000057ab9 */ /* 0x000fe20000000800 */
[----:B0-----:R-:W-:Y:S01]  /*cd90*/  LEA.HI.X.SX32 R87, R97, R194, 0x1, P6 ;  /* 0x000000c261577211 */ /* 0x001fe200030f0eff */
[C---:B------:R-:W-:Y:S01]  /*cda0*/  VIADD R97, R95.reuse, UR4 ;  /* 0x000000045f617c36 */ /* 0x040fe20008000000 */
[----:B------:R-:W-:-:S03]  /*cdb0*/  LEA R94, P6, R95, R192, 0x1 ;  /* 0x000000c05f5e7211 */ /* 0x000fc600078c08ff */
[----:B------:R-:W-:Y:S01]  /*cdc0*/  VIADD R99, R97, UR4 ;  /* 0x0000000461637c36 */ /* 0x000fe20008000000 */
[----:B-1----:R-:W-:Y:S02]  /*cdd0*/  PRMT R85, R106, 0x7632, R85 ;  /* 0x000076326a557816 */ /* 0x002fe40000000055 */
[----:B------:R-:W-:Y:S02]  /*cde0*/  LEA.HI.X.SX32 R95, R95, R194, 0x1, P6 ;  /* 0x000000c25f5f7211 */ /* 0x000fe400030f0eff */
[----:B------:R-:W-:Y:S01]  /*cdf0*/  ISETP.LT.AND P2, PT, R143, UR5, !P0 ;  /* 0x000000058f007c0c */ /* 0x000fe2000c741270 */
[----:B------:R-:W-:Y:S01]  /*ce00*/  ULDC UR5, c[0x0][0x22c] ;  /* 0x00008b0000057ab9 */ /* 0x000fe20000000800 */
[-C--:B------:R-:W-:Y:S01]  /*ce10*/  LEA R84, P6, R99, R192.reuse, 0x1 ;  /* 0x000000c063547211 */ /* 0x080fe200078c08ff */
[----:B------:R0:W-:Y:S01]  /*ce20*/  @P1 STG.E.U16 desc[UR14][R86.64], R85 ;  /* 0x0000005556001986 */ /* 0x0001e2000c10150e */
[----:B------:R-:W-:Y:S01]  /*ce30*/  ISETP.LT.AND P5, PT, R147, UR5, !P0 ;  /* 0x0000000593007c0c */ /* 0x000fe2000c7a1270 */
[----:B------:R-:W-:Y:S01]  /*ce40*/  ULDC UR5, c[0x0][0x22c] ;  /* 0x00008b0000057ab9 */ /* 0x000fe20000000800 */
[----:B------:R-:W-:Y:S01]  /*ce50*/  LEA R92, P1, R97, R192, 0x1 ;  /* 0x000000c0615c7211 */ /* 0x000fe200078208ff */
[----:B------:R1:W-:Y:S01]  /*ce60*/  @P4 STG.E.U16 desc[UR14][R94.64], R107 ;  /* 0x0000006b5e004986 */ /* 0x0003e2000c10150e */
[----:B------:R-:W-:Y:S01]  /*ce70*/  ISETP.LT.AND P3, PT, R145, UR5, !P0 ;  /* 0x0000000591007c0c */ /* 0x000fe2000c761270 */
[----:B------:R-:W-:Y:S01]  /*ce80*/  ULDC UR5, c[0x0][0x22c] ;  /* 0x00008b0000057ab9 */ /* 0x000fe20000000800 */
[----:B------:R-:W-:-:S02]  /*ce90*/  LEA.HI.X.SX32 R93, R97, R194, 0x1, P1 ;  /* 0x000000c2615d7211 */ /* 0x000fc400008f0eff */
[C---:B0-----:R-:W-:Y:S01]  /*cea0*/  LEA.HI.X.SX32 R85, R99.reuse, R194, 0x1, P6 ;  /* 0x000000c263557211 */ /* 0x041fe200030f0eff */
[----:B------:R-:W-:Y:S01]  /*ceb0*/  VIADD R99, R99, UR4 ;  /* 0x0000000463637c36 */ /* 0x000fe20008000000 */
[----:B------:R-:W-:Y:S02]  /*cec0*/  PRMT R87, R107, 0x7632, R87 ;  /* 0x000076326b577816 */ /* 0x000fe40000000057 */
[----:B------:R-:W-:Y:S01]  /*ced0*/  ISETP.LT.AND P4, PT, R142, UR5, !P0 ;  /* 0x000000058e007c0c */ /* 0x000fe2000c781270 */
[C---:B-1----:R-:W-:Y:S01]  /*cee0*/  VIADD R95, R99.reuse, UR4 ;  /* 0x00000004635f7c36 */ /* 0x042fe20008000000 */
[----:B------:R-:W-:Y:S01]  /*cef0*/  LEA R86, P6, R99, R192, 0x1 ;  /* 0x000000c063567211 */ /* 0x000fe200078c08ff */
[----:B------:R0:W-:Y:S01]  /*cf00*/  @P2 STG.E.U16 desc[UR14][R92.64], R87 ;  /* 0x000000575c002986 */ /* 0x0001e2000c10150e */
[----:B------:R-:W-:Y:S01]  /*cf10*/  ISETP.LT.AND P1, PT, R144, UR6, !P0 ;  /* 0x0000000690007c0c */ /* 0x000fe2000c721270 */
[----:B------:R-:W-:Y:S01]  /*cf20*/  VIADD R97, R95, UR4 ;  /* 0x000000045f617c36 */ /* 0x000fe20008000000 */
[----:B------:R-:W-:Y:S01]  /*cf30*/  ULDC UR5, c[0x0][0x22c] ;  /* 0x00008b0000057ab9 */ /* 0x000fe20000000800 */
[----:B------:R1:W-:Y:S01]  /*cf40*/  @P5 STG.E.U16 desc[UR14][R84.64], R108 ;  /* 0x0000006c54005986 */ /* 0x0003e2000c10150e */
[----:B------:R-:W-:Y:S01]  /*cf50*/  ULDC UR6, c[0x0][0x22c] ;  /* 0x00008b0000067ab9 */ /* 0x000fe20000000800 */
[----:B0-----:R-:W-:-:S02]  /*cf60*/  LEA.HI.X.SX32 R87, R99, R194, 0x1, P6 ;  /* 0x000000c263577211 */ /* 0x001fc400030f0eff */
[----:B------:R-:W-:Y:S02]  /*cf70*/  LEA R92, P6, R95, R192, 0x1 ;  /* 0x000000c05f5c7211 */ /* 0x000fe400078c08ff */
[----:B-1----:R-:W-:Y:S01]  /*cf80*/  PRMT R85, R108, 0x7632, R85 ;  /* 0x000076326c557816 */ /* 0x002fe20000000055 */
[----:B------:R-:W-:Y:S01]  /*cf90*/  VIADD R99, R97, UR4 ;  /* 0x0000000461637c36 */ /* 0x000fe20008000000 */
[----:B------:R-:W-:-:S03]  /*cfa0*/  LEA.HI.X.SX32 R93, R95, R194, 0x1, P6 ;  /* 0x000000c25f5d7211 */ /* 0x000fc600030f0eff */
[----:B------:R0:W-:Y:S04]  /*cfb0*/  @P3 STG.E.U16 desc[UR14][R86.64], R85 ;  /* 0x0000005556003986 */ /* 0x0001e8000c10150e */
[----:B------:R1:W-:Y:S01]  /*cfc0*/  @P4 STG.E.U16 desc[UR14][R92.64], R109 ;  /* 0x0000006d5c004986 */ /* 0x0003e2000c10150e */
[-C--:B------:R-:W-:Y:S02]  /*cfd0*/  LEA R94, P4, R99, R192.reuse, 0x1 ;  /* 0x000000c0635e7211 */ /* 0x080fe400078808ff */
[----:B------:R-:W-:Y:S02]  /*cfe0*/  LEA R84, P6, R97, R192, 0x1 ;  /* 0x000000c061547211 */ /* 0x000fe400078c08ff */
[CC--:B------:R-:W-:Y:S01]  /*cff0*/  LEA.HI.X.SX32 R95, R99.reuse, R194.reuse, 0x1, P4 ;  /* 0x000000c2635f7211 */ /* 0x0c0fe200020f0eff */
[----:B------:R-:W-:Y:S01]  /*d000*/  VIADD R99, R99, UR4 ;  /* 0x0000000463637c36 */ /* 0x000fe20008000000 */
[----:B0-----:R-:W-:-:S03]  /*d010*/  LEA.HI.X.SX32 R85, R97, R194, 0x1, P6 ;  /* 0x000000c261557211 */ /* 0x001fc600030f0eff */
[----:B------:R-:W-:Y:S01]  /*d020*/  VIADD R97, R99, UR4 ;  /* 0x0000000463617c36 */ /* 0x000fe20008000000 */
[----:B------:R-:W-:Y:S01]  /*d030*/  ISETP.LT.AND P2, PT, R137, UR5, !P0 ;  /* 0x0000000589007c0c */ /* 0x000fe2000c741270 */
[----:B------:R-:W-:Y:S01]  /*d040*/  ULDC UR5, c[0x0][0x22c] ;  /* 0x00008b0000057ab9 */ /* 0x000fe20000000800 */
[----:B------:R-:W-:Y:S02]  /*d050*/  PRMT R87, R109, 0x7632, R87 ;  /* 0x000076326d577816 */ /* 0x000fe40000000057 */
[----:B------:R-:W-:Y:S01]  /*d060*/  ISETP.LT.AND P5, PT, R139, UR5, !P0 ;  /* 0x000000058b007c0c */ /* 0x000fe2000c7a1270 */
[----:B------:R-:W-:Y:S01]  /*d070*/  ULDC UR5, c[0x0][0x22c] ;  /* 0x00008b0000057ab9 */ /* 0x000fe20000000800 */
[-C--:B-1----:R-:W-:Y:S01]  /*d080*/  LEA R92, P6, R97, R192.reuse, 0x1 ;  /* 0x000000c0615c7211 */ /* 0x082fe200078c08ff */
[----:B------:R0:W-:Y:S01]  /*d090*/  @P1 STG.E.U16 desc[UR14][R84.64], R87 ;  /* 0x0000005754001986 */ /* 0x0001e2000c10150e */
[----:B------:R-:W-:Y:S01]  /*d0a0*/  ISETP.LT.AND P3, PT, R141, UR5, !P0 ;  /* 0x000000058d007c0c */ /* 0x000fe2000c761270 */
[----:B------:R-:W-:Y:S01]  /*d0b0*/  ULDC UR5, c[0x0][0x22c] ;  /* 0x00008b0000057ab9 */ /* 0x000fe20000000800 */
[----:B------:R-:W-:-:S02]  /*d0c0*/  LEA R86, P1, R99, R192, 0x1 ;  /* 0x000000c063567211 */ /* 0x000fc400078208ff */
[CC--:B------:R-:W-:Y:S01]  /*d0d0*/  LEA.HI.X.SX32 R93, R97.reuse, R194.reuse, 0x1, P6 ;  /* 0x000000c2615d7211 */ /* 0x0c0fe200030f0eff */
[----:B------:R-:W-:Y:S01]  /*d0e0*/  VIADD R97, R97, UR4 ;  /* 0x0000000461617c36 */ /* 0x000fe20008000000 */
[----:B------:R-:W-:Y:S01]  /*d0f0*/  ISETP.LT.AND P4, PT, R140, UR5, !P0 ;  /* 0x000000058c007c0c */ /* 0x000fe2000c781270 */
[----:B------:R1:W-:Y:S01]  /*d100*/  @P2 STG.E.U16 desc[UR14][R94.64], R110 ;  /* 0x0000006e5e002986 */ /* 0x0003e2000c10150e */
[----:B------:R-:W-:Y:S01]  /*d110*/  ULDC UR5, c[0x0][0x22c] ;  /* 0x00008b0000057ab9 */ /* 0x000fe20000000800 */
[----:B0-----:R-:W-:Y:S02]  /*d120*/  PRMT R85, R110, 0x7632, R85 ;  /* 0x000076326e557816 */ /* 0x001fe40000000055 */
[----:B------:R-:W-:Y:S02]  /*d130*/  LEA.HI.X.SX32 R87, R99, R194, 0x1, P1 ;  /* 0x000000c263577211 */ /* 0x000fe400008f0eff */
[C---:B------:R-:W-:Y:S02]  /*d140*/  LEA R84, P6, R97.reuse, R192, 0x1 ;  /* 0x000000c061547211 */ /* 0x040fe400078c08ff */
[----:B------:R-:W-:Y:S01]  /*d150*/  ISETP.LT.AND P2, PT, R136, UR5, !P0 ;  /* 0x0000000588007c0c */ /* 0x000fe2000c741270 */
[C---:B-1----:R-:W-:Y:S01]  /*d160*/  VIADD R95, R97.reuse, UR4 ;  /* 0x00000004615f7c36 */ /* 0x042fe20008000000 */
[----:B------:R0:W-:Y:S01]  /*d170*/  @P5 STG.E.U16 desc[UR14][R86.64], R85 ;  /* 0x0000005556005986 */ /* 0x0001e2000c10150e */
[----:B------:R-:W-:Y:S01]  /*d180*/  ISETP.LT.AND P1, PT, R138, UR6, !P0 ;  /* 0x000000068a007c0c */ /* 0x000fe2000c721270 */
[----:B------:R-:W-:Y:S01]  /*d190*/  ULDC UR5, c[0x0][0x22c] ;  /* 0x00008b0000057ab9 */ /* 0x000fe20000000800 */
[----:B------:R-:W-:Y:S01]  /*d1a0*/  ULDC UR6, c[0x0][0x22c] ;  /* 0x00008b0000067ab9 */ /* 0x000fe20000000800 */
[----:B------:R1:W-:Y:S01]  /*d1b0*/  @P3 STG.E.U16 desc[UR14][R92.64], R111 ;  /* 0x0000006f5c003986 */ /* 0x0003e2000c10150e */
[----:B0-----:R-:W-:Y:S01]  /*d1c0*/  LEA.HI.X.SX32 R85, R97, R194, 0x1, P6 ;  /* 0x000000c261557211 */ /* 0x001fe200030f0eff */
[C---:B------:R-:W-:Y:S01]  /*d1d0*/  VIADD R97, R95.reuse, UR4 ;  /* 0x000000045f617c36 */ /* 0x040fe20008000000 */
[----:B------:R-:W-:-:S02]  /*d1e0*/  LEA R86, P6, R95, R192, 0x1 ;  /* 0x000000c05f567211 */ /* 0x000fc400078c08ff */
        /* <DEDUP_REMOVED lines=9> */
[----:B------:R-:W-:Y:S01]  /*d280*/  ISETP.LT.AND P5, PT, R131, UR5, !P0 ;  /* 0x0000000583007c0c */ /* 0x000fe2000c7a1270 */
[----:B------:R-:W-:Y:S01]  /*d290*/  ULDC UR5, c[0x0][0x22c] ;  /* 0x00008b0000057ab9 */ /* 0x000fe20000000800 */
[----:B0-----:R-:W-:Y:S01]  /*d2a0*/  LEA.HI.X.SX32 R93, R97, R194, 0x1, P6 ;  /* 0x000000c2615d7211 */ /* 0x001fe200030f0eff */
[----:B------:R-:W-:Y:S01]  /*d2b0*/  VIADD R97, R99, UR4 ;  /* 0x0000000463617c36 */ /* 0x000fe20008000000 */
[----:B------:R-:W-:-:S02]  /*d2c0*/  PRMT R85, R44, 0x7632, R85 ;  /* 0x000076322c557816 */ /* 0x000fc40000000055 */
[----:B------:R-:W-:Y:S01]  /*d2d0*/  ISETP.LT.AND P3, PT, R133, UR5, !P0 ;  /* 0x0000000585007c0c */ /* 0x000fe2000c761270 */
[----:B------:R-:W-:Y:S01]  /*d2e0*/  ULDC UR5, c[0x0][0x22c] ;  /* 0x00008b0000057ab9 */ /* 0x000fe20000000800 */
[----:B-1----:R-:W-:Y:S01]  /*d2f0*/  LEA R86, P6, R97, R192, 0x1 ;  /* 0x000000c061567211 */ /* 0x002fe200078c08ff */
[----:B------:R0:W-:Y:S01]  /*d300*/  @P1 STG.E.U16 desc[UR14][R92.64], R85 ;  /* 0x000000555c001986 */ /* 0x0001e2000c10150e */
[----:B------:R-:W-:Y:S01]  /*d310*/  ISETP.LT.AND P4, PT, R135, UR5, !P0 ;  /* 0x0000000587007c0c */ /* 0x000fe2000c781270 */
[----:B------:R-:W-:Y:S01]  /*d320*/  ULDC UR5, c[0x0][0x22c] ;  /* 0x00008b0000057ab9 */ /* 0x000fe20000000800 */
[C---:B------:R-:W-:Y:S01]  /*d330*/  LEA.HI.X.SX32 R87, R97.reuse, R194, 0x1, P6 ;  /* 0x000000c261577211 */ /* 0x040fe200030f0eff */
[----:B------:R-:W-:Y:S01]  /*d340*/  VIADD R97, R97, UR4 ;  /* 0x0000000461617c36 */ /* 0x000fe20008000000 */
[-C--:B------:R-:W-:Y:S01]  /*d350*/  LEA R84, P1, R99, R192.reuse, 0x1 ;  /* 0x000000c063547211 */ /* 0x080fe200078208ff */
[----:B------:R1:W-:Y:S01]  /*d360*/  @P5 STG.E.U16 desc[UR14][R94.64], R45 ;  /* 0x0000002d5e005986 */ /* 0x0003e2000c10150e */
[----:B------:R-:W-:Y:S01]  /*d370*/  ISETP.LT.AND P2, PT, R134, UR5, !P0 ;  /* 0x0000000586007c0c */ /* 0x000fe2000c741270 */
[----:B------:R-:W-:Y:S01]  /*d380*/  ULDC UR5, c[0x0][0x22c] ;  /* 0x00008b0000057ab9 */ /* 0x000fe20000000800 */
[----:B------:R-:W-:-:S02]  /*d390*/  LEA R44, P6, R97, R192, 0x1 ;  /* 0x000000c0612c7211 */ /* 0x000fc400078c08ff */
[-C--:B0-----:R-:W-:Y:S01]  /*d3a0*/  LEA.HI.X.SX32 R85, R99, R194.reuse, 0x1, P1 ;  /* 0x000000c263557211 */ /* 0x081fe200008f0eff */
[----:B------:R-:W-:Y:S01]  /*d3b0*/  VIADD R93, R97, UR4 ;  /* 0x00000004615d7c36 */ /* 0x000fe20008000000 */
[----:B------:R-:W-:Y:S01]  /*d3c0*/  ISETP.LT.AND P5, PT, R130, UR5, !P0 ;  /* 0x0000000582007c0c */ /* 0x000fe2000c7a1270 */
[----:B------:R-:W-:Y:S01]  /*d3d0*/  ULDC UR5, c[0x0][0x22c] ;  /* 0x00008b0000057ab9 */ /* 0x000fe20000000800 */
[----:B-1----:R-:W-:Y:S02]  /*d3e0*/  PRMT R95, R45, 0x7632, R95 ;  /* 0x000076322d5f7816 */ /* 0x002fe4000000005f */
[----:B------:R-:W-:-:S03]  /*d3f0*/  LEA.HI.X.SX32 R45, R97, R194, 0x1, P6 ;  /* 0x000000c2612d7211 */ /* 0x000fc600030f0eff */
[----:B------:R0:W-:Y:S04]  /*d400*/  @P3 STG.E.U16 desc[UR14][R84.64], R95 ;  /* 0x0000005f54003986 */ /* 0x0001e8000c10150e */
[----:B------:R1:W-:Y:S01]  /*d410*/  @P4 STG.E.U16 desc[UR14][R86.64], R46 ;  /* 0x0000002e56004986 */ /* 0x0003e2000c10150e */
[C---:B0-----:R-:W-:Y:S01]  /*d420*/  LEA R84, P6, R93.reuse, R192, 0x1 ;  /* 0x000000c05d547211 */ /* 0x041fe200078c08ff */
[----:B------:R-:W-:Y:S01]  /*d430*/  VIADD R95, R93, UR4 ;  /* 0x000000045d5f7c36 */ /* 0x000fe20008000000 */
[----:B-1----:R-:W-:-:S03]  /*d440*/  PRMT R87, R46, 0x7632, R87 ;  /* 0x000076322e577816 */ /* 0x002fc60000000057 */
[----:B------:R-:W-:Y:S01]  /*d450*/  VIADD R97, R95, UR4 ;  /* 0x000000045f617c36 */ /* 0x000fe20008000000 */
[----:B------:R-:W-:Y:S01]  /*d460*/  LEA.HI.X.SX32 R85, R93, R194, 0x1, P6 ;  /* 0x000000c25d557211 */ /* 0x000fe200030f0eff */
[----:B------:R-:W-:Y:S04]  /*d470*/  @P2 STG.E.U16 desc[UR14][R44.64], R87 ;  /* 0x000000572c002986 */ /* 0x000fe8000c10150e */
[----:B------:R0:W-:Y:S01]  /*d480*/  @P5 STG.E.U16 desc[UR14][R84.64], R47 ;  /* 0x0000002f54005986 */ /* 0x0001e2000c10150e */
[C---:B------:R-:W-:Y:S02]  /*d490*/  LEA R92, P5, R97.reuse, R192, 0x1 ;  /* 0x000000c0615c7211 */ /* 0x040fe400078a08ff */
[----:B------:R-:W-:Y:S01]  /*d4a0*/  ISETP.LT.AND P1, PT, R132, UR6, !P0 ;  /* 0x0000000684007c0c */ /* 0x000fe2000c721270 */
[----:B------:R-:W-:Y:S01]  /*d4b0*/  ULDC UR6, c[0x0][0x22c] ;  /* 0x00008b0000067ab9 */ /* 0x000fe20000000800 */
[C---:B------:R-:W-:Y:S01]  /*d4c0*/  LEA.HI.X.SX32 R93, R97.reuse, R194, 0x1, P5 ;  /* 0x000000c2615d7211 */ /* 0x040fe200028f0eff */
[----:B------:R-:W-:Y:S01]  /*d4d0*/  VIADD R97, R97, UR4 ;  /* 0x0000000461617c36 */ /* 0x000fe20008000000 */
[----:B------:R-:W-:Y:S01]  /*d4e0*/  ISETP.LT.AND P3, PT, R125, UR5, !P0 ;  /* 0x000000057d007c0c */ /* 0x000fe2000c761270 */
[----:B------:R-:W-:Y:S01]  /*d4f0*/  ULDC UR5, c[0x0][0x22c] ;  /* 0x00008b0000057ab9 */ /* 0x000fe20000000800 */
[----:B------:R-:W-:Y:S01]  /*d500*/  LEA R86, P6, R95, R192, 0x1 ;  /* 0x000000c05f567211 */ /* 0x000fe200078c08ff */
[----:B0-----:R-:W-:Y:S01]  /*d510*/  VIADD R85, R97, UR4 ;  /* 0x0000000461557c36 */ /* 0x001fe20008000000 */
[----:B------:R-:W-:-:S02]  /*d520*/  PRMT R45, R47, 0x7632, R45 ;  /* 0x000076322f2d7816 */ /* 0x000fc4000000002d */
[----:B------:R-:W-:Y:S02]  /*d530*/  LEA.HI.X.SX32 R87, R95, R194, 0x1, P6 ;  /* 0x000000c25f577211 */ /* 0x000fe400030f0eff */
[----:B------:R-:W-:Y:S01]  /*d540*/  ISETP.LT.AND P4, PT, R127, UR5, !P0 ;  /* 0x000000057f007c0c */ /* 0x000fe2000c781270 */
[----:B------:R-:W-:Y:S01]  /*d550*/  ULDC UR5, c[0x0][0x22c] ;  /* 0x00008b0000057ab9 */ /* 0x000fe20000000800 */
[-C--:B------:R-:W-:Y:S01]  /*d560*/  LEA R46, P6, R85, R192.reuse, 0x1 ;  /* 0x000000c0552e7211 */ /* 0x080fe200078c08ff */
[----:B------:R0:W-:Y:S01]  /*d570*/  @P1 STG.E.U16 desc[UR14][R86.64], R45 ;  /* 0x0000002d56001986 */ /* 0x0001e2000c10150e */
[----:B------:R-:W-:Y:S01]  /*d580*/  ISETP.LT.AND P2, PT, R129, UR5, !P0 ;  /* 0x0000000581007c0c */ /* 0x000fe2000c741270 */
[----:B------:R-:W-:Y:S01]  /*d590*/  ULDC UR5, c[0x0][0x22c] ;  /* 0x00008b0000057ab9 */ /* 0x000fe20000000800 */
[----:B------:R-:W-:Y:S02]  /*d5a0*/  LEA R44, P1, R97, R192, 0x1 ;  /* 0x000000c0612c7211 */ /* 0x000fe400078208ff */
[CC--:B------:R-:W-:Y:S01]  /*d5b0*/  LEA.HI.X.SX32 R47, R85.reuse, R194.reuse, 0x1, P6 ;  /* 0x000000c2552f7211 */ /* 0x0c0fe200030f0eff */
[----:B------:R-:W-:Y:S01]  /*d5c0*/  VIADD R85, R85, UR4 ;  /* 0x0000000455557c36 */ /* 0x000fe20008000000 */
[----:B------:R1:W-:Y:S01]  /*d5d0*/  @P3 STG.E.U16 desc[UR14][R92.64], R48 ;  /* 0x000000305c003986 */ /* 0x0003e2000c10150e */
[----:B------:R-:W-:Y:S01]  /*d5e0*/  ISETP.LT.AND P5, PT, R128, UR5, !P0 ;  /* 0x0000000580007c0c */ /* 0x000fe2000c7a1270 */
[----:B------:R-:W-:Y:S01]  /*d5f0*/  ULDC UR5, c[0x0][0x22c] ;  /* 0x00008b0000057ab9 */ /* 0x000fe20000000800 */
[----:B0-----:R-:W-:Y:S01]  /*d600*/  LEA.HI.X.SX32 R45, R97, R194, 0x1, P1 ;  /* 0x000000c2612d7211 */ /* 0x001fe200008f0eff */
[C---:B------:R-:W-:Y:S01]  /*d610*/  VIADD R87, R85.reuse, UR4 ;  /* 0x0000000455577c36 */ /* 0x040fe20008000000 */
[----:B------:R-:W-:-:S02]  /*d620*/  LEA R84, P6, R85, R192, 0x1 ;  /* 0x000000c055547211 */ /* 0x000fc400078c08ff */
[----:B-1----:R-:W-:Y:S02]  /*d630*/  PRMT R93, R48, 0x7632, R93 ;  /* 0x00007632305d7816 */ /* 0x002fe4000000005d */
[----:B------:R-:W-:Y:S01]  /*d640*/  ISETP.LT.AND P3, PT, R124, UR5, !P0 ;  /* 0x000000057c007c0c */ /* 0x000fe2000c761270 */
[----:B------:R-:W-:Y:S02]  /*d650*/  ULDC UR5, c[0x0][0x22c] ;  /* 0x00008b0000057ab9 */ /* 0x000fe40000000800 */
[----:B------:R0:W-:Y:S01]  /*d660*/  @P4 STG.E.U16 desc[UR14][R44.64], R93 ;  /* 0x0000005d2c004986 */ /* 0x0001e2000c10150e */
[----:B------:R-:W-:-:S03]  /*d670*/  LEA.HI.X.SX32 R85, R85, R194, 0x1, P6 ;  /* 0x000000c255557211 */ /* 0x000fc600030f0eff */
[----:B------:R1:W-:Y:S01]  /*d680*/  @P2 STG.E.U16 desc[UR14][R46.64], R49 ;  /* 0x000000312e002986 */ /* 0x0003e2000c10150e */
[----:B------:R-:W-:Y:S01]  /*d690*/  ISETP.LT.AND P1, PT, R126, UR6, !P0 ;  /* 0x000000067e007c0c */ /* 0x000fe2000c721270 */
[----:B------:R-:W-:Y:S01]  /*d6a0*/  ULDC UR6, c[0x0][0x22c] ;  /* 0x00008b0000067ab9 */ /* 0x000fe20000000800 */
[C---:B0-----:R-:W-:Y:S01]  /*d6b0*/  VIADD R93, R87.reuse, UR4 ;  /* 0x00000004575d7c36 */ /* 0x041fe20008000000 */
[----:B------:R-:W-:Y:S02]  /*d6c0*/  LEA R44, P6, R87, R192, 0x1 ;  /* 0x000000c0572c7211 */ /* 0x000fe400078c08ff */
[----:B-1----:R-:W-:Y:S01]  /*d6d0*/  PRMT R47, R49, 0x7632, R47 ;  /* 0x00007632312f7816 */ /* 0x002fe2000000002f */
[----:B------:R-:W-:Y:S01]  /*d6e0*/  VIADD R49, R93, UR4 ;  /* 0x000000045d317c36 */ /* 0x000fe20008000000 */
[----:B------:R-:W-:Y:S02]  /*d6f0*/  LEA.HI.X.SX32 R45, R87, R194, 0x1, P6 ;  /* 0x000000c2572d7211 */ /* 0x000fe400030f0eff */
[----:B------:R-:W-:Y:S01]  /*d700*/  LEA R46, P6, R93, R192, 0x1 ;  /* 0x000000c05d2e7211 */ /* 0x000fe200078c08ff */
[----:B------:R-:W-:Y:S01]  /*d710*/  VIADD R87, R49, UR4 ;  /* 0x0000000431577c36 */ /* 0x000fe20008000000 */
[----:B------:R0:W-:Y:S01]  /*d720*/  @P5 STG.E.U16 desc[UR14][R84.64], R47 ;  /* 0x0000002f54005986 */ /* 0x0001e2000c10150e */
[----:B------:R-:W-:Y:S01]  /*d730*/  ISETP.LT.AND P4, PT, R122, UR5, !P0 ;  /* 0x000000057a007c0c */ /* 0x000fe2000c781270 */
[----:B------:R-:W-:-:S02]  /*d740*/  ULDC UR5, c[0x0][0x22c] ;  /* 0x00008b0000057ab9 */ /* 0x000fc40000000800 */
[----:B------:R1:W-:Y:S01]  /*d750*/  @P3 STG.E.U16 desc[UR14][R44.64], R50 ;  /* 0x000000322c003986 */ /* 0x0003e2000c10150e */
[----:B------:R-:W-:Y:S01]  /*d760*/  ISETP.LT.AND P2, PT, R119, UR5, !P0 ;  /* 0x0000000577007c0c */ /* 0x000fe2000c741270 */
[----:B------:R-:W-:Y:S01]  /*d770*/  ULDC UR5, c[0x0][0x22c] ;  /* 0x00008b0000057ab9 */ /* 0x000fe20000000800 */
[----:B0-----:R-:W-:Y:S01]  /*d780*/  LEA.HI.X.SX32 R47, R93, R194, 0x1, P6 ;  /* 0x000000c25d2f7211 */ /* 0x001fe200030f0eff */
[----:B------:R-:W-:Y:S01]  /*d790*/  VIADD R93, R87, UR4 ;  /* 0x00000004575d7c36 */ /* 0x000fe20008000000 */
[C---:B------:R-:W-:Y:S02]  /*d7a0*/  LEA R48, P6, R49.reuse, R192, 0x1 ;  /* 0x000000c031307211 */ /* 0x040fe400078c08ff */
[----:B-1----:R-:W-:Y:S02]  /*d7b0*/  PRMT R45, R50, 0x7632, R45 ;  /* 0x00007632322d7816 */ /* 0x002fe4000000002d */
[----:B------:R-:W-:Y:S02]  /*d7c0*/  LEA.HI.X.SX32 R49, R49, R194, 0x1, P6 ;  /* 0x000000c231317211 */ /* 0x000fe400030f0eff */
        /* <DEDUP_REMOVED lines=25> */
[----:B------:R-:W-:Y:S02]  /*d960*/  LEA.HI.X.SX32 R49, R49, R194, 0x1, P6 ;  /* 0x000000c231317211 */ /* 0x000fe400030f0eff */
[-C--:B------:R-:W-:Y:S01]  /*d970*/  LEA R44, P6, R51, R192.reuse, 0x1 ;  /* 0x000000c0332c7211 */ /* 0x080fe200078c08ff */
[----:B------:R0:W-:Y:S04]  /*d980*/  @P3 STG.E.U16 desc[UR14][R46.64], R45 ;  /* 0x0000002d2e003986 */ /* 0x0001e8000c10150e */
[----:B------:R1:W-:Y:S01]  /*d990*/  @P4 STG.E.U16 desc[UR14][R48.64], R53 ;  /* 0x0000003530004986 */ /* 0x0003e2000c10150e */
[----:B------:R-:W-:-:S02]  /*d9a0*/  LEA R50, P4, R85, R192, 0x1 ;  /* 0x000000c055327211 */ /* 0x000fc400078808ff */
[----:B------:R-:W-:Y:S01]  /*d9b0*/  ISETP.LT.AND P2, PT, R113, UR5, !P0 ;  /* 0x0000000571007c0c */ /* 0x000fe2000c741270 */
[----:B------:R-:W-:Y:S01]  /*d9c0*/  ULDC UR5, c[0x0][0x22c] ;  /* 0x00008b0000057ab9 */ /* 0x000fe20000000800 */
[-C--:B0-----:R-:W-:Y:S02]  /*d9d0*/  LEA.HI.X.SX32 R45, R51, R194.reuse, 0x1, P6 ;  /* 0x000000c2332d7211 */ /* 0x081fe400030f0eff */
[C---:B------:R-:W-:Y:S01]  /*d9e0*/  LEA.HI.X.SX32 R51, R85.reuse, R194, 0x1, P4 ;  /* 0x000000c255337211 */ /* 0x040fe200020f0eff */
[----:B------:R-:W-:Y:S01]  /*d9f0*/  VIADD R85, R85, UR4 ;  /* 0x0000000455557c36 */ /* 0x000fe20008000000 */
[----:B------:R-:W-:Y:S02]  /*da00*/  PRMT R47, R53, 0x7632, R47 ;  /* 0x00007632352f7816 */ /* 0x000fe4000000002f */
[----:B------:R-:W-:Y:S01]  /*da10*/  ISETP.LT.AND P5, PT, R115, UR5, !P0 ;  /* 0x0000000573007c0c */ /* 0x000fe2000c7a1270 */
[C---:B-1----:R-:W-:Y:S01]  /*da20*/  VIADD R53, R85.reuse, UR4 ;  /* 0x0000000455357c36 */ /* 0x042fe20008000000 */
[----:B------:R-:W-:Y:S01]  /*da30*/  ULDC UR5, c[0x0][0x22c] ;  /* 0x00008b0000057ab9 */ /* 0x000fe20000000800 */
[----:B------:R0:W-:Y:S01]  /*da40*/  @P1 STG.E.U16 desc[UR14][R44.64], R47 ;  /* 0x0000002f2c001986 */ /* 0x0001e2000c10150e */
[----:B------:R-:W-:-:S02]  /*da50*/  LEA R46, P1, R85, R192, 0x1 ;  /* 0x000000c0552e7211 */ /* 0x000fc400078208ff */
[----:B------:R-:W-:Y:S01]  /*da60*/  ISETP.LT.AND P3, PT, R117, UR5, !P0 ;  /* 0x0000000575007c0c */ /* 0x000fe2000c761270 */
[----:B------:R-:W-:Y:S01]  /*da70*/  ULDC UR5, c[0x0][0x22c] ;  /* 0x00008b0000057ab9 */ /* 0x000fe20000000800 */
[C---:B------:R-:W-:Y:S02]  /*da80*/  LEA R48, P6, R53.reuse, R192, 0x1 ;  /* 0x000000c035307211 */ /* 0x040fe400078c08ff */
[----:B------:R-:W-:Y:S01]  /*da90*/  ISETP.LT.AND P4, PT, R116, UR5, !P0 ;  /* 0x0000000574007c0c */ /* 0x000fe2000c781270 */
[----:B------:R-:W-:Y:S01]  /*daa0*/  ULDC UR5, c[0x0][0x22c] ;  /* 0x00008b0000057ab9 */ /* 0x000fe20000000800 */
[-C--:B------:R-:W-:Y:S01]  /*dab0*/  LEA.HI.X.SX32 R49, R53, R194.reuse, 0x1, P6 ;  /* 0x000000c235317211 */ /* 0x080fe200030f0eff */
[----:B------:R1:W-:Y:S01]  /*dac0*/  @P2 STG.E.U16 desc[UR14][R50.64], R54 ;  /* 0x0000003632002986 */ /* 0x0003e2000c10150e */
[----:B0-----:R-:W-:Y:S02]  /*dad0*/  PRMT R45, R54, 0x7632, R45 ;  /* 0x00007632362d7816 */ /* 0x001fe4000000002d */
[----:B------:R-:W-:Y:S01]  /*dae0*/  LEA.HI.X.SX32 R47, R85, R194, 0x1, P1 ;  /* 0x000000c2552f7211 */ /* 0x000fe200008f0eff */
[----:B------:R-:W-:Y:S01]  /*daf0*/  VIADD R53, R53, UR4 ;  /* 0x0000000435357c36 */ /* 0x000fe20008000000 */
[----:B------:R-:W-:Y:S01]  /*db00*/  ISETP.LT.AND P2, PT, R112, UR5, !P0 ;  /* 0x0000000570007c0c */ /* 0x000fe2000c741270 */
[----:B------:R-:W-:-:S02]  /*db10*/  ULDC UR5, c[0x0][0x22c] ;  /* 0x00008b0000057ab9 */ /* 0x000fc40000000800 */
[----:B------:R0:W-:Y:S01]  /*db20*/  @P5 STG.E.U16 desc[UR14][R46.64], R45 ;  /* 0x0000002d2e005986 */ /* 0x0001e2000c10150e */
[----:B------:R-:W-:Y:S01]  /*db30*/  ISETP.LT.AND P5, PT, R43, UR5, !P0 ;  /* 0x000000052b007c0c */ /* 0x000fe2000c7a1270 */
[C---:B------:R-:W-:Y:S01]  /*db40*/  VIADD R43, R53.reuse, UR4 ;  /* 0x00000004352b7c36 */ /* 0x040fe20008000000 */
[----:B------:R-:W-:Y:S01]  /*db50*/  LEA R44, P6, R53, R192, 0x1 ;  /* 0x000000c0352c7211 */ /* 0x000fe200078c08ff */
[----:B------:R2:W-:Y:S01]  /*db60*/  @P3 STG.E.U16 desc[UR14][R48.64], R55 ;  /* 0x0000003730003986 */ /* 0x0005e2000c10150e */
[----:B------:R-:W-:Y:S01]  /*db70*/  ISETP.LT.AND P1, PT, R114, UR6, !P0 ;  /* 0x0000000672007c0c */ /* 0x000fe2000c721270 */
[----:B-1----:R-:W-:Y:S01]  /*db80*/  VIADD R51, R43, UR4 ;  /* 0x000000042b337c36 */ /* 0x002fe20008000000 */
[----:B------:R-:W-:Y:S01]  /*db90*/  ULDC UR5, c[0x0][0x22c] ;  /* 0x00008b0000057ab9 */ /* 0x000fe20000000800 */
[----:B------:R-:W-:Y:S01]  /*dba0*/  ULDC UR6, c[0x0][0x22c] ;  /* 0x00008b0000067ab9 */ /* 0x000fe20000000800 */
[----:B0-----:R-:W-:Y:S02]  /*dbb0*/  LEA.HI.X.SX32 R45, R53, R194, 0x1, P6 ;  /* 0x000000c2352d7211 */ /* 0x001fe400030f0eff */
[----:B------:R-:W-:-:S02]  /*dbc0*/  LEA R46, P6, R43, R192, 0x1 ;  /* 0x000000c02b2e7211 */ /* 0x000fc400078c08ff */
[----:B--2---:R-:W-:Y:S02]  /*dbd0*/  PRMT R49, R55, 0x7632, R49 ;  /* 0x0000763237317816 */ /* 0x004fe40000000031 */
[----:B------:R-:W-:Y:S01]  /*dbe0*/  LEA.HI.X.SX32 R47, R43, R194, 0x1, P6 ;  /* 0x000000c22b2f7211 */ /* 0x000fe200030f0eff */
[C---:B------:R-:W-:Y:S01]  /*dbf0*/  VIADD R43, R51.reuse, UR4 ;  /* 0x00000004332b7c36 */ /* 0x040fe20008000000 */
[-C--:B------:R-:W-:Y:S01]  /*dc00*/  LEA R48, P6, R51, R192.reuse, 0x1 ;  /* 0x000000c033307211 */ /* 0x080fe200078c08ff */
[----:B------:R0:W-:Y:S04]  /*dc10*/  @P4 STG.E.U16 desc[UR14][R44.64], R49 ;  /* 0x000000312c004986 */ /* 0x0001e8000c10150e */
[----:B------:R1:W-:Y:S01]  /*dc20*/  @P2 STG.E.U16 desc[UR14][R46.64], R56 ;  /* 0x000000382e002986 */ /* 0x0003e2000c10150e */
[----:B------:R-:W-:-:S02]  /*dc30*/  LEA R50, P2, R43, R192, 0x1 ;  /* 0x000000c02b327211 */ /* 0x000fc400078408ff */
[-C--:B0-----:R-:W-:Y:S02]  /*dc40*/  LEA.HI.X.SX32 R49, R51, R194.reuse, 0x1, P6 ;  /* 0x000000c233317211 */ /* 0x081fe400030f0eff */
[C---:B------:R-:W-:Y:S01]  /*dc50*/  LEA.HI.X.SX32 R51, R43.reuse, R194, 0x1, P2 ;  /* 0x000000c22b337211 */ /* 0x040fe200010f0eff */
[----:B------:R-:W-:Y:S01]  /*dc60*/  VIADD R43, R43, UR4 ;  /* 0x000000042b2b7c36 */ /* 0x000fe20008000000 */
[----:B------:R-:W-:Y:S02]  /*dc70*/  PRMT R45, R56, 0x7632, R45 ;  /* 0x00007632382d7816 */ /* 0x000fe4000000002d */
[----:B------:R-:W-:Y:S01]  /*dc80*/  ISETP.LT.AND P3, PT, R89, UR5, !P0 ;  /* 0x0000000559007c0c */ /* 0x000fe2000c761270 */
[C---:B------:R-:W-:Y:S01]  /*dc90*/  VIADD R53, R43.reuse, UR4 ;  /* 0x000000042b357c36 */ /* 0x040fe20008000000 */
[----:B------:R-:W-:Y:S01]  /*dca0*/  ULDC UR5, c[0x0][0x22c] ;  /* 0x00008b0000057ab9 */ /* 0x000fe20000000800 */
[----:B------:R0:W-:Y:S01]  /*dcb0*/  @P1 STG.E.U16 desc[UR14][R48.64], R45 ;  /* 0x0000002d30001986 */ /* 0x0001e2000c10150e */
[----:B------:R-:W-:-:S02]  /*dcc0*/  LEA R44, P1, R43, R192, 0x1 ;  /* 0x000000c02b2c7211 */ /* 0x000fc400078208ff */
[----:B------:R-:W-:Y:S01]  /*dcd0*/  ISETP.LT.AND P4, PT, R91, UR5, !P0 ;  /* 0x000000055b007c0c */ /* 0x000fe2000c781270 */
[----:B------:R-:W-:Y:S01]  /*dce0*/  ULDC UR5, c[0x0][0x22c] ;  /* 0x00008b0000057ab9 */ /* 0x000fe20000000800 */
[C---:B-1----:R-:W-:Y:S02]  /*dcf0*/  LEA R46, P6, R53.reuse, R192, 0x1 ;  /* 0x000000c0352e7211 */ /* 0x042fe400078c08ff */
[----:B------:R-:W-:Y:S01]  /*dd00*/  ISETP.LT.AND P2, PT, R90, UR5, !P0 ;  /* 0x000000055a007c0c */ /* 0x000fe2000c741270 */
[----:B------:R-:W-:Y:S01]  /*dd10*/  ULDC UR5, c[0x0][0x22c] ;  /* 0x00008b0000057ab9 */ /* 0x000fe20000000800 */
[-C--:B------:R-:W-:Y:S01]  /*dd20*/  LEA.HI.X.SX32 R47, R53, R194.reuse, 0x1, P6 ;  /* 0x000000c2352f7211 */ /* 0x080fe200030f0eff */
[----:B------:R-:W-:Y:S01]  /*dd30*/  @P5 STG.E.U16 desc[UR14][R50.64], R57 ;  /* 0x0000003932005986 */ /* 0x000fe2000c10150e */
        /* <DEDUP_REMOVED lines=9> */
[----:B------:R-:W-:Y:S01]  /*ddd0*/  ULDC UR5, c[0x0][0x22c] ;  /* 0x00008b0000057ab9 */ /* 0x000fe20000000800 */
[----:B------:R1:W-:Y:S01]  /*dde0*/  @P4 STG.E.U16 desc[UR14][R46.64], R58 ;  /* 0x0000003a2e004986 */ /* 0x0003e2000c10150e */
[----:B------:R-:W-:Y:S02]  /*ddf0*/  ISETP.LT.AND P4, PT, R39, UR5, !P0 ;  /* 0x0000000527007c0c */ /* 0x000fe4000c781270 */
[----:B------:R-:W-:Y:S01]  /*de00*/  LEA.HI.X.SX32 R43, R53, R194, 0x1, P6 ;  /* 0x000000c2352b7211 */ /* 0x000fe200030f0eff */
[C---:B------:R-:W-:Y:S01]  /*de10*/  VIADD R39, R37.reuse, UR4 ;  /* 0x0000000425277c36 */ /* 0x040fe20008000000 */
[----:B------:R-:W-:Y:S01]  /*de20*/  ISETP.LT.AND P1, PT, R88, UR6, !P0 ;  /* 0x0000000658007c0c */ /* 0x000fe2000c721270 */
[----:B------:R-:W-:Y:S01]  /*de30*/  ULDC UR5, c[0x0][0x22c] ;  /* 0x00008b0000057ab9 */ /* 0x000fe20000000800 */
[----:B0-----:R-:W-:Y:S01]  /*de40*/  LEA R44, P6, R37, R192, 0x1 ;  /* 0x000000c0252c7211 */ /* 0x001fe200078c08ff */
[----:B------:R-:W-:-:S03]  /*de50*/  ULDC UR6, c[0x0][0x22c] ;  /* 0x00008b0000067ab9 */ /* 0x000fc60000000800 */
[----:B------:R-:W-:Y:S02]  /*de60*/  LEA.HI.X.SX32 R45, R37, R194, 0x1, P6 ;  /* 0x000000c2252d7211 */ /* 0x000fe400030f0eff */
[----:B-1----:R-:W-:Y:S01]  /*de70*/  PRMT R47, R58, 0x7632, R47 ;  /* 0x000076323a2f7816 */ /* 0x002fe2000000002f */
[----:B------:R-:W-:-:S04]  /*de80*/  VIADD R37, R39, UR4 ;  /* 0x0000000427257c36 */ /* 0x000fc80008000000 */
        /* <DEDUP_REMOVED lines=13> */
[-C--:B------:R-:W-:Y:S01]  /*df60*/  LEA R42, P6, R39, R192.reuse, 0x1 ;  /* 0x000000c0272a7211 */ /* 0x080fe200078c08ff */
[----:B------:R0:W-:Y:S01]  /*df70*/  @P1 STG.E.U16 desc[UR14][R46.64], R41 ;  /* 0x000000292e001986 */ /* 0x0001e2000c10150e */
[----:B------:R-:W-:Y:S02]  /*df80*/  LEA R40, P1, R37, R192, 0x1 ;  /* 0x000000c025287211 */ /* 0x000fe400078208ff */
[CC--:B------:R-:W-:Y:S01]  /*df90*/  LEA.HI.X.SX32 R43, R39.reuse, R194.reuse, 0x1, P6 ;  /* 0x000000c2272b7211 */ /* 0x0c0fe200030f0eff */
[----:B------:R-:W-:Y:S01]  /*dfa0*/  VIADD R39, R39, UR4 ;  /* 0x0000000427277c36 */ /* 0x000fe20008000000 */
[----:B-1----:R-:W-:Y:S01]  /*dfb0*/  PRMT R44, R60, 0x7632, R44 ;  /* 0x000076323c2c7816 */ /* 0x002fe2000000002c */
[----:B------:R-:W-:Y:S01]  /*dfc0*/  @P3 STG.E.U16 desc[UR14][R48.64], R60 ;  /* 0x0000003c30003986 */ /* 0x000fe2000c10150e */
[----:B0-----:R-:W-:-:S02]  /*dfd0*/  LEA.HI.X.SX32 R41, R37, R194, 0x1, P1 ;  /* 0x000000c225297211 */ /* 0x001fc400008f0eff */
[----:B------:R-:W-:Y:S01]  /*dfe0*/  ISETP.LT.AND P1, PT, R36, UR5, !P0 ;  /* 0x0000000524007c0c */ /* 0x000fe2000c721270 */
[----:B------:R-:W-:Y:S01]  /*dff0*/  ULDC UR5, c[0x0][0x22c] ;  /* 0x00008b0000057ab9 */ /* 0x000fe20000000800 */
[C---:B------:R-:W-:Y:S01]  /*e000*/  LEA R36, P6, R39.reuse, R192, 0x1 ;  /* 0x000000c027247211 */ /* 0x040fe200078c08ff */
[----:B------:R0:W-:Y:S01]  /*e010*/  @P4 STG.E.U16 desc[UR14][R40.64], R44 ;  /* 0x0000002c28004986 */ /* 0x0001e2000c10150e */
[----:B------:R-:W-:Y:S01]  /*e020*/  VIADD R45, R39, UR4 ;  /* 0x00000004272d7c36 */ /* 0x000fe20008000000 */
[----:B------:R-:W-:Y:S01]  /*e030*/  ISETP.LT.AND P4, PT, R34, UR5, !P0 ;  /* 0x0000000522007c0c */ /* 0x000fe2000c781270 */
[----:B------:R-:W-:Y:S01]  /*e040*/  ULDC UR5, c[0x0][0x22c] ;  /* 0x00008b0000057ab9 */ /* 0x000fe20000000800 */
[----:B------:R1:W-:Y:S01]  /*e050*/  @P2 STG.E.U16 desc[UR14][R42.64], R61 ;  /* 0x0000003d2a002986 */ /* 0x0003e2000c10150e */
[----:B------:R-:W-:Y:S01]  /*e060*/  ISETP.LT.AND P3, PT, R38, UR6, !P0 ;  /* 0x0000000626007c0c */ /* 0x000fe2000c761270 */
[----:B------:R-:W-:Y:S01]  /*e070*/  ULDC UR6, c[0x0][0x22c] ;  /* 0x00008b0000067ab9 */ /* 0x000fe20000000800 */
[----:B------:R-:W-:Y:S01]  /*e080*/  ISETP.LT.AND P2, PT, R31, UR5, !P0 ;  /* 0x000000051f007c0c */ /* 0x000fe2000c741270 */
[----:B------:R-:W-:Y:S01]  /*e090*/  VIADD R31, R45, UR4 ;  /* 0x000000042d1f7c36 */ /* 0x000fe20008000000 */
[----:B------:R-:W-:Y:S01]  /*e0a0*/  LEA.HI.X.SX32 R37, R39, R194, 0x1, P6 ;  /* 0x000000c227257211 */ /* 0x000fe200030f0eff */
[----:B------:R-:W-:Y:S01]  /*e0b0*/  ULDC UR5, c[0x0][0x22c] ;  /* 0x00008b0000057ab9 */ /* 0x000fe20000000800 */
[----:B------:R-:W-:-:S02]  /*e0c0*/  LEA R38, P6, R45, R192, 0x1 ;  /* 0x000000c02d267211 */ /* 0x000fc400078c08ff */
[----:B0-----:R-:W-:Y:S02]  /*e0d0*/  PRMT R41, R61, 0x7632, R41 ;  /* 0x000076323d297816 */ /* 0x001fe40000000029 */
[----:B------:R-:W-:Y:S01]  /*e0e0*/  LEA.HI.X.SX32 R39, R45, R194, 0x1, P6 ;  /* 0x000000c22d277211 */ /* 0x000fe200030f0eff */
[C---:B-1----:R-:W-:Y:S01]  /*e0f0*/  VIADD R43, R31.reuse, UR4 ;  /* 0x000000041f2b7c36 */ /* 0x042fe20008000000 */
[----:B------:R-:W-:Y:S01]  /*e100*/  LEA R34, P6, R31, R192, 0x1 ;  /* 0x000000c01f227211 */ /* 0x000fe200078c08ff */
[----:B------:R0:W-:Y:S01]  /*e110*/  @P5 STG.E.U16 desc[UR14][R36.64], R41 ;  /* 0x0000002924005986 */ /* 0x0001e2000c10150e */
[----:B------:R-:W-:Y:S01]  /*e120*/  ISETP.LT.AND P5, PT, R35, UR5, !P0 ;  /* 0x0000000523007c0c */ /* 0x000fe2000c7a1270 */
[----:B------:R-:W-:Y:S01]  /*e130*/  ULDC UR5, c[0x0][0x22c] ;  /* 0x00008b0000057ab9 */ /* 0x000fe20000000800 */
[----:B------:R-:W-:Y:S02]  /*e140*/  LEA.HI.X.SX32 R35, R31, R194, 0x1, P6 ;  /* 0x000000c21f237211 */ /* 0x000fe400030f0eff */
[----:B------:R-:W-:-:S02]  /*e150*/  LEA R40, P6, R43, R192, 0x1 ;  /* 0x000000c02b287211 */ /* 0x000fc400078c08ff */
[----:B------:R-:W-:Y:S01]  /*e160*/  PRMT R31, R62, 0x7632, R31 ;  /* 0x000076323e1f7816 */ /* 0x000fe2000000001f */
[----:B------:R-:W-:Y:S01]  /*e170*/  @P1 STG.E.U16 desc[UR14][R38.64], R62 ;  /* 0x0000003e26001986 */ /* 0x000fe2000c10150e */
[----:B------:R-:W-:Y:S01]  /*e180*/  ISETP.LT.AND P1, PT, R33, UR5, !P0 ;  /* 0x0000000521007c0c */ /* 0x000fe2000c721270 */
[----:B------:R-:W-:Y:S01]  /*e190*/  ULDC UR5, c[0x0][0x22c] ;  /* 0x00008b0000057ab9 */ /* 0x000fe20000000800 */
[C---:B0-----:R-:W-:Y:S01]  /*e1a0*/  LEA.HI.X.SX32 R41, R43.reuse, R194, 0x1, P6 ;  /* 0x000000c22b297211 */ /* 0x041fe200030f0eff */
[----:B------:R-:W-:Y:S01]  /*e1b0*/  VIADD R43, R43, UR4 ;  /* 0x000000042b2b7c36 */ /* 0x000fe20008000000 */
[----:B------:R0:W-:Y:S01]  /*e1c0*/  @P3 STG.E.U16 desc[UR14][R34.64], R31 ;  /* 0x0000001f22003986 */ /* 0x0001e2000c10150e */
[----:B------:R-:W-:Y:S01]  /*e1d0*/  ISETP.LT.AND P3, PT, R32, UR5, !P0 ;  /* 0x0000000520007c0c */ /* 0x000fe2000c761270 */
[----:B------:R-:W-:Y:S02]  /*e1e0*/  ULDC UR5, c[0x0][0x22c] ;  /* 0x00008b0000057ab9 */ /* 0x000fe40000000800 */
[----:B------:R-:W-:Y:S01]  /*e1f0*/  @P4 STG.E.U16 desc[UR14][R40.64], R63 ;  /* 0x0000003f28004986 */ /* 0x000fe2000c10150e */
[----:B------:R-:W-:-:S02]  /*e200*/  LEA R32, P6, R43, R192, 0x1 ;  /* 0x000000c02b207211 */ /* 0x000fc400078c08ff */
[----:B------:R-:W-:Y:S01]  /*e210*/  ISETP.LT.AND P4, PT, R29, UR5, !P0 ;  /* 0x000000051d007c0c */ /* 0x000fe2000c781270 */
[----:B------:R-:W-:Y:S01]  /*e220*/  VIADD R29, R43, UR4 ;  /* 0x000000042b1d7c36 */ /* 0x000fe20008000000 */
[----:B------:R-:W-:Y:S01]  /*e230*/  PRMT R37, R63, 0x7632, R37 ;  /* 0x000076323f257816 */ /* 0x000fe20000000025 */
[----:B------:R-:W-:Y:S01]  /*e240*/  ULDC UR4, c[0x0][0x248] ;  /* 0x0000920000047ab9 */ /* 0x000fe20000000800 */
[----:B------:R-:W-:Y:S01]  /*e250*/  LEA.HI.X.SX32 R33, R43, R194, 0x1, P6 ;  /* 0x000000c22b217211 */ /* 0x000fe200030f0eff */
[C---:B0-----:R-:W-:Y:S01]  /*e260*/  VIADD R31, R29.reuse, UR4 ;  /* 0x000000041d1f7c36 */ /* 0x041fe20008000000 */
[C---:B------:R-:W-:Y:S01]  /*e270*/  LEA R34, P6, R29.reuse, R192, 0x1 ;  /* 0x000000c01d227211 */ /* 0x040fe200078c08ff */
[----:B------:R-:W-:Y:S01]  /*e280*/  ULDC UR5, c[0x0][0x22c] ;  /* 0x00008b0000057ab9 */ /* 0x000fe20000000800 */
[----:B------:R-:W-:Y:S01]  /*e290*/  ULDC UR4, c[0x0][0x248] ;  /* 0x0000920000047ab9 */ /* 0x000fe20000000800 */
[----:B------:R0:W-:Y:S01]  /*e2a0*/  @P2 STG.E.U16 desc[UR14][R32.64], R37 ;  /* 0x0000002520002986 */ /* 0x0001e2000c10150e */
[----:B------:R-:W-:Y:S01]  /*e2b0*/  LEA.HI.X.SX32 R35, R29, R194, 0x1, P6 ;  /* 0x000000c21d237211 */ /* 0x000fe200030f0eff */
[C---:B------:R-:W-:Y:S01]  /*e2c0*/  VIADD R29, R31.reuse, UR4 ;  /* 0x000000041f1d7c36 */ /* 0x040fe20008000000 */
[----:B------:R-:W-:Y:S01]  /*e2d0*/  ISETP.LT.AND P2, PT, R30, UR5, !P0 ;  /* 0x000000051e007c0c */ /* 0x000fe2000c741270 */
[----:B------:R-:W-:Y:S01]  /*e2e0*/  ULDC UR4, c[0x0][0x22c] ;  /* 0x00008b0000047ab9 */ /* 0x000fe20000000800 */
[----:B------:R-:W-:Y:S01]  /*e2f0*/  LEA R30, P6, R31, R192, 0x1 ;  /* 0x000000c01f1e7211 */ /* 0x000fe200078c08ff */
[----:B------:R-:W-:Y:S01]  /*e300*/  @P5 STG.E.U16 desc[UR14][R34.64], R64 ;  /* 0x0000004022005986 */ /* 0x000fe2000c10150e */
[----:B------:R-:W-:-:S02]  /*e310*/  ULDC UR5, c[0x0][0x22c] ;  /* 0x00008b0000057ab9 */ /* 0x000fc40000000800 */
[----:B------:R-:W-:Y:S02]  /*e320*/  LEA.HI.X.SX32 R31, R31, R194, 0x1, P6 ;  /* 0x000000c21f1f7211 */ /* 0x000fe400030f0eff */
[----:B------:R-:W-:Y:S02]  /*e330*/  LEA R36, P6, R29, R192, 0x1 ;  /* 0x000000c01d247211 */ /* 0x000fe400078c08ff */
[----:B0-----:R-:W-:Y:S02]  /*e340*/  PRMT R33, R64, 0x7632, R33 ;  /* 0x0000763240217816 */ /* 0x001fe40000000021 */
[----:B------:R-:W-:Y:S01]  /*e350*/  ISETP.LT.AND P5, PT, R27, UR4, !P0 ;  /* 0x000000041b007c0c */ /* 0x000fe2000c7a1270 */
[----:B------:R-:W-:Y:S01]  /*e360*/  ULDC UR4, c[0x0][0x248] ;  /* 0x0000920000047ab9 */ /* 0x000fe20000000800 */
[C---:B------:R-:W-:Y:S01]  /*e370*/  LEA.HI.X.SX32 R37, R29.reuse, R194, 0x1, P6 ;  /* 0x000000c21d257211 */ /* 0x040fe200030f0eff */
[----:B------:R-:W-:Y:S01]  /*e380*/  VIADD R29, R29, UR4 ;  /* 0x000000041d1d7c36 */ /* 0x000fe20008000000 */
[----:B------:R0:W-:Y:S01]  /*e390*/  @P1 STG.E.U16 desc[UR14][R30.64], R33 ;  /* 0x000000211e001986 */ /* 0x0001e2000c10150e */
[----:B------:R-:W-:Y:S01]  /*e3a0*/  ISETP.LT.AND P1, PT, R28, UR5, !P0 ;  /* 0x000000051c007c0c */ /* 0x000fe2000c721270 */
[----:B------:R-:W-:Y:S01]  /*e3b0*/  ULDC UR5, c[0x0][0x22c] ;  /* 0x00008b0000057ab9 */ /* 0x000fe20000000800 */
[----:B------:R-:W-:Y:S01]  /*e3c0*/  ULDC UR4, c[0x0][0x248] ;  /* 0x0000920000047ab9 */ /* 0x000fe20000000800 */
[----:B------:R-:W-:Y:S01]  /*e3d0*/  @P3 STG.E.U16 desc[UR14][R36.64], R65 ;  /* 0x0000004124003986 */ /* 0x000fe2000c10150e */
[----:B------:R-:W-:-:S02]  /*e3e0*/  LEA R28, P6, R29, R192, 0x1 ;  /* 0x000000c01d1c7211 */ /* 0x000fc400078c08ff */
[----:B------:R-:W-:Y:S01]  /*e3f0*/  ISETP.LT.AND P3, PT, R25, UR5, !P0 ;  /* 0x0000000519007c0c */ /* 0x000fe2000c761270 */
[C---:B------:R-:W-:Y:S01]  /*e400*/  VIADD R25, R29.reuse, UR4 ;  /* 0x000000041d197c36 */ /* 0x040fe20008000000 */
[----:B------:R-:W-:Y:S01]  /*e410*/  LEA.HI.X.SX32 R29, R29, R194, 0x1, P6 ;  /* 0x000000c21d1d7211 */ /* 0x000fe200030f0eff */
[----:B------:R-:W-:Y:S01]  /*e420*/  ULDC UR4, c[0x0][0x248] ;  /* 0x0000920000047ab9 */ /* 0x000fe20000000800 */
[----:B------:R-:W-:Y:S01]  /*e430*/  ULDC UR5, c[0x0][0x22c] ;  /* 0x00008b0000057ab9 */ /* 0x000fe20000000800 */
[----:B0-----:R-:W-:Y:S01]  /*e440*/  PRMT R33, R65, 0x7632, R33 ;  /* 0x0000763241217816 */ /* 0x001fe20000000021 */
[C---:B------:R-:W-:Y:S01]  /*e450*/  VIADD R27, R25.reuse, UR4 ;  /* 0x00000004191b7c36 */ /* 0x040fe20008000000 */
[C---:B------:R-:W-:Y:S01]  /*e460*/  LEA R30, P6, R25.reuse, R192, 0x1 ;  /* 0x000000c0191e7211 */ /* 0x040fe200078c08ff */
[----:B------:R-:W-:Y:S02]  /*e470*/  ULDC UR4, c[0x0][0x248] ;  /* 0x0000920000047ab9 */ /* 0x000fe40000000800 */
        /* <DEDUP_REMOVED lines=160> */
[----:B------:R-:W-:Y:S01]  /*ee80*/  ISETP.LT.AND P2, PT, R3, UR4, !P0 ;  /* 0x0000000403007c0c */ /* 0x000fe2000c741270 */
[----:B------:R-:W-:Y:S01]  /*ee90*/  ULDC UR4, c[0x0][0x248] ;  /* 0x0000920000047ab9 */ /* 0x000fe20000000800 */
[----:B0-----:R-:W-:Y:S02]  /*eea0*/  PRMT R9, R76, 0x7632, R9 ;  /* 0x000076324c097816 */ /* 0x001fe40000000009 */
[C---:B------:R-:W-:Y:S01]  /*eeb0*/  LEA.HI.X.SX32 R13, R5.reuse, R194, 0x1, P6 ;  /* 0x000000c2050d7211 */ /* 0x040fe200030f0eff */
[----:B------:R-:W-:Y:S01]  /*eec0*/  VIADD R5, R5, UR4 ;  /* 0x0000000405057c36 */ /* 0x000fe20008000000 */
[----:B------:R-:W-:Y:S01]  /*eed0*/  ULDC UR4, c[0x0][0x248] ;  /* 0x0000920000047ab9 */ /* 0x000fe20000000800 */
[----:B------:R0:W-:Y:S01]  /*eee0*/  @P5 STG.E.U16 desc[UR14][R6.64], R9 ;  /* 0x0000000906005986 */ /* 0x0001e2000c10150e */
[----:B------:R-:W-:Y:S01]  /*eef0*/  ISETP.LT.AND P5, PT, R4, UR5, !P0 ;  /* 0x0000000504007c0c */ /* 0x000fe2000c7a1270 */
[C---:B------:R-:W-:Y:S01]  /*ef00*/  VIADD R3, R5.reuse, UR4 ;  /* 0x0000000405037c36 */ /* 0x040fe20008000000 */
[C---:B------:R-:W-:Y:S01]  /*ef10*/  LEA R4, P6, R5.reuse, R192, 0x1 ;  /* 0x000000c005047211 */ /* 0x040fe200078c08ff */
[----:B------:R-:W-:Y:S01]  /*ef20*/  ULDC UR5, c[0x0][0x22c] ;  /* 0x00008b0000057ab9 */ /* 0x000fe20000000800 */
[----:B------:R-:W-:Y:S01]  /*ef30*/  @P1 STG.E.U16 desc[UR14][R12.64], R77 ;  /* 0x0000004d0c001986 */ /* 0x000fe2000c10150e */
[----:B------:R-:W-:Y:S01]  /*ef40*/  ULDC UR4, c[0x0][0x248] ;  /* 0x0000920000047ab9 */ /* 0x000fe20000000800 */
[----:B------:R-:W-:Y:S01]  /*ef50*/  ISETP.LT.AND P1, PT, R2, UR5, !P0 ;  /* 0x0000000502007c0c */ /* 0x000fe2000c721270 */
[----:B------:R-:W-:Y:S01]  /*ef60*/  ULDC UR5, c[0x0][0x22c] ;  /* 0x00008b0000057ab9 */ /* 0x000fe20000000800 */
[----:B------:R-:W-:-:S02]  /*ef70*/  LEA.HI.X.SX32 R5, R5, R194, 0x1, P6 ;  /* 0x000000c205057211 */ /* 0x000fc400030f0eff */
[C---:B------:R-:W-:Y:S01]  /*ef80*/  LEA R2, P6, R3.reuse, R192, 0x1 ;  /* 0x000000c003027211 */ /* 0x040fe200078c08ff */
[----:B0-----:R-:W-:Y:S01]  /*ef90*/  VIADD R9, R3, UR4 ;  /* 0x0000000403097c36 */ /* 0x001fe20008000000 */
[----:B------:R-:W-:Y:S01]  /*efa0*/  PRMT R7, R77, 0x7632, R7 ;  /* 0x000076324d077816 */ /* 0x000fe20000000007 */
[----:B------:R-:W-:Y:S01]  /*efb0*/  ULDC UR4, c[0x0][0x248] ;  /* 0x0000920000047ab9 */ /* 0x000fe20000000800 */
[----:B------:R-:W-:Y:S02]  /*efc0*/  LEA.HI.X.SX32 R3, R3, R194, 0x1, P6 ;  /* 0x000000c203037211 */ /* 0x000fe400030f0eff */
[C---:B------:R-:W-:Y:S01]  /*efd0*/  LEA R6, P6, R9.reuse, R192, 0x1 ;  /* 0x000000c009067211 */ /* 0x040fe200078c08ff */
[----:B------:R0:W-:Y:S04]  /*efe0*/  @P3 STG.E.U16 desc[UR14][R4.64], R7 ;  /* 0x0000000704003986 */ /* 0x0001e8000c10150e */
[----:B------:R1:W-:Y:S01]  /*eff0*/  @P4 STG.E.U16 desc[UR14][R2.64], R78 ;  /* 0x0000004e02004986 */ /* 0x0003e2000c10150e */
[C---:B0-----:R-:W-:Y:S01]  /*f000*/  LEA.HI.X.SX32 R7, R9.reuse, R194, 0x1, P6 ;  /* 0x000000c209077211 */ /* 0x041fe200030f0eff */
[----:B------:R-:W-:Y:S01]  /*f010*/  VIADD R9, R9, UR4 ;  /* 0x0000000409097c36 */ /* 0x000fe20008000000 */
[----:B------:R-:W-:Y:S01]  /*f020*/  PRMT R5, R78, 0x7632, R5 ;  /* 0x000076324e057816 */ /* 0x000fe20000000005 */
[----:B------:R-:W-:-:S02]  /*f030*/  ULDC UR4, c[0x0][0x248] ;  /* 0x0000920000047ab9 */ /* 0x000fc40000000800 */
[C---:B-1----:R-:W-:Y:S01]  /*f040*/  VIADD R3, R9.reuse, UR4 ;  /* 0x0000000409037c36 */ /* 0x042fe20008000000 */
[----:B------:R-:W-:Y:S01]  /*f050*/  LEA R4, P6, R9, R192, 0x1 ;  /* 0x000000c009047211 */ /* 0x000fe200078c08ff */
[----:B------:R0:W-:Y:S01]  /*f060*/  @P2 STG.E.U16 desc[UR14][R6.64], R5 ;  /* 0x0000000506002986 */ /* 0x0001e2000c10150e */
[----:B------:R-:W-:Y:S01]  /*f070*/  ULDC UR4, c[0x0][0x248] ;  /* 0x0000920000047ab9 */ /* 0x000fe20000000800 */
[----:B------:R-:W-:Y:S01]  /*f080*/  ISETP.LT.AND P3, PT, R165, UR5, !P0 ;  /* 0x00000005a5007c0c */ /* 0x000fe2000c761270 */
[----:B------:R-:W-:Y:S01]  /*f090*/  ULDC UR5, c[0x0][0x22c] ;  /* 0x00008b0000057ab9 */ /* 0x000fe20000000800 */
[----:B0-----:R-:W-:Y:S01]  /*f0a0*/  LEA.HI.X.SX32 R5, R9, R194, 0x1, P6 ;  /* 0x000000c209057211 */ /* 0x001fe200030f0eff */
[C---:B------:R-:W-:Y:S01]  /*f0b0*/  VIADD R9, R3.reuse, UR4 ;  /* 0x0000000403097c36 */ /* 0x040fe20008000000 */
[----:B------:R-:W-:Y:S01]  /*f0c0*/  LEA R2, P6, R3, R192, 0x1 ;  /* 0x000000c003027211 */ /* 0x000fe200078c08ff */
[----:B------:R-:W-:Y:S01]  /*f0d0*/  ULDC UR4, c[0x0][0x22c] ;  /* 0x00008b0000047ab9 */ /* 0x000fe20000000800 */
[----:B------:R-:W-:Y:S01]  /*f0e0*/  PRMT R7, R79, 0x7632, R7 ;  /* 0x000076324f077816 */ /* 0x000fe20000000007 */
[----:B------:R-:W-:Y:S01]  /*f0f0*/  @P5 STG.E.U16 desc[UR14][R4.64], R79 ;  /* 0x0000004f04005986 */ /* 0x000fe2000c10150e */
[----:B------:R-:W-:-:S02]  /*f100*/  LEA.HI.X.SX32 R3, R3, R194, 0x1, P6 ;  /* 0x000000c203037211 */ /* 0x000fc400030f0eff */
[----:B------:R-:W-:Y:S02]  /*f110*/  LEA R6, P5, R9, R192, 0x1 ;  /* 0x000000c009067211 */ /* 0x000fe400078a08ff */
[----:B------:R-:W-:Y:S01]  /*f120*/  ISETP.LT.AND P6, PT, R169, UR4, !P0 ;  /* 0x00000004a9007c0c */ /* 0x000fe2000c7c1270 */
[----:B------:R0:W-:Y:S01]  /*f130*/  @P1 STG.E.U16 desc[UR14][R2.64], R7 ;  /* 0x0000000702001986 */ /* 0x0001e2000c10150e */
[----:B------:R-:W-:Y:S01]  /*f140*/  ULDC UR4, c[0x0][0x248] ;  /* 0x0000920000047ab9 */ /* 0x000fe20000000800 */
[----:B------:R-:W-:Y:S01]  /*f150*/  ISETP.LT.AND P4, PT, R166, UR5, !P0 ;  /* 0x00000005a6007c0c */ /* 0x000fe2000c781270 */
[----:B------:R-:W-:Y:S01]  /*f160*/  ULDC UR5, c[0x0][0x22c] ;  /* 0x00008b0000057ab9 */ /* 0x000fe20000000800 */
[----:B------:R-:W1:Y:S01]  /*f170*/  LDS.128 R164, [R164] ;  /* 0x00000000a4a47984 */ /* 0x000e620000000c00 */
[C---:B0-----:R-:W-:Y:S01]  /*f180*/  LEA.HI.X.SX32 R7, R9.reuse, R194, 0x1, P5 ;  /* 0x000000c209077211 */ /* 0x041fe200028f0eff */
[----:B------:R-:W-:Y:S01]  /*f190*/  VIADD R9, R9, UR4 ;  /* 0x0000000409097c36 */ /* 0x000fe20008000000 */
[----:B------:R-:W-:-:S03]  /*f1a0*/  ULDC UR4, c[0x0][0x248] ;  /* 0x0000920000047ab9 */ /* 0x000fc60000000800 */
[----:B---3--:R-:W-:Y:S01]  /*f1b0*/  @P3 STG.E.U16 desc[UR14][R6.64], R80 ;  /* 0x0000005006003986 */ /* 0x008fe2000c10150e */
[C---:B------:R-:W-:Y:S01]  /*f1c0*/  LEA R4, P3, R9.reuse, R192, 0x1 ;  /* 0x000000c009047211 */ /* 0x040fe200078608ff */
[C---:B------:R-:W-:Y:S01]  /*f1d0*/  VIADD R11, R9.reuse, UR4 ;  /* 0x00000004090b7c36 */ /* 0x040fe20008000000 */
[----:B------:R-:W-:Y:S01]  /*f1e0*/  ISETP.LT.AND P2, PT, R168, UR5, !P0 ;  /* 0x00000005a8007c0c */ /* 0x000fe2000c741270 */
[----:B------:R-:W-:Y:S01]  /*f1f0*/  ULDC UR4, c[0x0][0x22c] ;  /* 0x00008b0000047ab9 */ /* 0x000fe20000000800 */
[----:B------:R-:W-:Y:S01]  /*f200*/  LEA.HI.X.SX32 R5, R9, R194, 0x1, P3 ;  /* 0x000000c209057211 */ /* 0x000fe200018f0eff */
[----:B------:R-:W-:Y:S01]  /*f210*/  ULDC UR5, c[0x0][0x22c] ;  /* 0x00008b0000057ab9 */ /* 0x000fe20000000800 */
[----:B------:R-:W-:Y:S02]  /*f220*/  PRMT R3, R80, 0x7632, R3 ;  /* 0x0000763250037816 */ /* 0x000fe40000000003 */
[----:B------:R-:W-:-:S03]  /*f230*/  LEA R2, P3, R11, R192, 0x1 ;  /* 0x000000c00b027211 */ /* 0x000fc600078608ff */
[----:B------:R0:W-:Y:S01]  /*f240*/  @P4 STG.E.U16 desc[UR14][R4.64], R3 ;  /* 0x0000000304004986 */ /* 0x0001e2000c10150e */
[----:B------:R-:W-:Y:S01]  /*f250*/  ISETP.LT.AND P4, PT, R177, UR4, !P0 ;  /* 0x00000004b1007c0c */ /* 0x000fe2000c781270 */
[----:B------:R-:W-:Y:S01]  /*f260*/  ULDC UR4, c[0x0][0x248] ;  /* 0x0000920000047ab9 */ /* 0x000fe20000000800 */
[----:B------:R-:W-:Y:S01]  /*f270*/  ISETP.LT.AND P1, PT, R170, UR5, !P0 ;  /* 0x00000005aa007c0c */ /* 0x000fe2000c721270 */
[----:B------:R-:W-:Y:S01]  /*f280*/  ULDC UR5, c[0x0][0x22c] ;  /* 0x00008b0000057ab9 */ /* 0x000fe20000000800 */
[C---:B0-----:R-:W-:Y:S01]  /*f290*/  LEA.HI.X.SX32 R3, R11.reuse, R194, 0x1, P3 ;  /* 0x000000c20b037211 */ /* 0x041fe200018f0eff */
[----:B------:R-:W-:Y:S01]  /*f2a0*/  VIADD R11, R11, UR4 ;  /* 0x000000040b0b7c36 */ /* 0x000fe20008000000 */
[----:B------:R-:W-:-:S03]  /*f2b0*/  ULDC UR4, c[0x0][0x248] ;  /* 0x0000920000047ab9 */ /* 0x000fc60000000800 */
[----:B------:R0:W-:Y:S01]  /*f2c0*/  @P2 STG.E.U16 desc[UR14][R2.64], R81 ;  /* 0x0000005102002986 */ /* 0x0001e2000c10150e */
[C---:B------:R-:W-:Y:S01]  /*f2d0*/  LEA R6, P2, R11.reuse, R192, 0x1 ;  /* 0x000000c00b067211 */ /* 0x040fe200078408ff */
[----:B------:R-:W-:Y:S01]  /*f2e0*/  VIADD R5, R11, UR4 ;  /* 0x000000040b057c36 */ /* 0x000fe20008000000 */
[----:B------:R-:W-:Y:S01]  /*f2f0*/  ULDC UR4, c[0x0][0x248] ;  /* 0x0000920000047ab9 */ /* 0x000fe20000000800 */
[----:B------:R-:W-:Y:S02]  /*f300*/  PRMT R10, R81, 0x7632, R10 ;  /* 0x00007632510a7816 */ /* 0x000fe4000000000a */
[----:B------:R-:W-:Y:S01]  /*f310*/  LEA.HI.X.SX32 R7, R11, R194, 0x1, P2 ;  /* 0x000000c20b077211 */ /* 0x000fe200010f0eff */
[C---:B------:R-:W-:Y:S01]  /*f320*/  VIADD R9, R5.reuse, UR4 ;  /* 0x0000000405097c36 */ /* 0x040fe20008000000 */
[-C--:B------:R-:W-:Y:S01]  /*f330*/  LEA R4, P2, R5, R192.reuse, 0x1 ;  /* 0x000000c005047211 */ /* 0x080fe200078408ff */
[----:B------:R-:W-:Y:S02]  /*f340*/  ULDC UR4, c[0x0][0x248] ;  /* 0x0000920000047ab9 */ /* 0x000fe40000000800 */
[----:B------:R2:W-:Y:S01]  /*f350*/  @P6 STG.E.U16 desc[UR14][R6.64], R10 ;  /* 0x0000000a06006986 */ /* 0x0005e2000c10150e */
[C---:B0-----:R-:W-:Y:S01]  /*f360*/  LEA R2, P6, R9.reuse, R192, 0x1 ;  /* 0x000000c009027211 */ /* 0x041fe200078c08ff */
[----:B------:R-:W-:Y:S01]  /*f370*/  VIADD R11, R9, UR4 ;  /* 0x00000004090b7c36 */ /* 0x000fe20008000000 */
[-C--:B------:R-:W-:Y:S01]  /*f380*/  LEA.HI.X.SX32 R5, R5, R194.reuse, 0x1, P2 ;  /* 0x000000c205057211 */ /* 0x080fe200010f0eff */
[----:B------:R-:W-:Y:S01]  /*f390*/  ULDC UR4, c[0x0][0x22c] ;  /* 0x00008b0000047ab9 */ /* 0x000fe20000000800 */
[----:B------:R-:W-:-:S02]  /*f3a0*/  LEA.HI.X.SX32 R3, R9, R194, 0x1, P6 ;  /* 0x000000c209037211 */ /* 0x000fc400030f0eff */
[----:B------:R-:W-:Y:S01]  /*f3b0*/  ISETP.LT.AND P5, PT, R176, UR5, !P0 ;  /* 0x00000005b0007c0c */ /* 0x000fe2000c7a1270 */
[----:B------:R0:W-:Y:S01]  /*f3c0*/  @P1 STG.E.U16 desc[UR14][R4.64], R82 ;  /* 0x0000005204001986 */ /* 0x0001e2000c10150e */
[----:B------:R-:W-:Y:S01]  /*f3d0*/  LEA R8, P6, R11, R192, 0x1 ;  /* 0x000000c00b087211 */ /* 0x000fe200078c08ff */
[----:B------:R-:W-:Y:S01]  /*f3e0*/  ULDC UR5, c[0x0][0x22c] ;  /* 0x00008b0000057ab9 */ /* 0x000fe20000000800 */
[----:B------:R-:W-:Y:S01]  /*f3f0*/  ISETP.LT.AND P1, PT, R181, UR4, !P0 ;  /* 0x00000004b5007c0c */ /* 0x000fe2000c721270 */
[----:B------:R-:W-:Y:S01]  /*f400*/  ULDC UR4, c[0x0][0x248] ;  /* 0x0000920000047ab9 */ /* 0x000fe20000000800 */
[C---:B------:R-:W-:Y:S01]  /*f410*/  LEA.HI.X.SX32 R9, R11.reuse, R194, 0x1, P6 ;  /* 0x000000c20b097211 */ /* 0x040fe200030f0eff */
[----:B------:R-:W-:Y:S01]  /*f420*/  VIADD R11, R11, UR4 ;  /* 0x000000040b0b7c36 */ /* 0x000fe20008000000 */
[----:B------:R-:W-:Y:S01]  /*f430*/  ULDC UR4, c[0x0][0x248] ;  /* 0x0000920000047ab9 */ /* 0x000fe20000000800 */
[----:B------:R-:W-:Y:S01]  /*f440*/  ISETP.LT.AND P3, PT, R178, UR5, !P0 ;  /* 0x00000005b2007c0c */ /* 0x000fe2000c761270 */
[----:B------:R-:W-:Y:S01]  /*f450*/  ULDC UR5, c[0x0][0x22c] ;  /* 0x00008b0000057ab9 */ /* 0x000fe20000000800 */
[C---:B--2---:R-:W-:Y:S01]  /*f460*/  VIADD R7, R11.reuse, UR4 ;  /* 0x000000040b077c36 */ /* 0x044fe20008000000 */
[----:B0-----:R-:W-:Y:S01]  /*f470*/  PRMT R5, R82, 0x7632, R5 ;  /* 0x0000763252057816 */ /* 0x001fe20000000005 */
[----:B------:R-:W-:Y:S01]  /*f480*/  ULDC UR4, c[0x0][0x248] ;  /* 0x0000920000047ab9 */ /* 0x000fe20000000800 */
[----:B------:R-:W-:-:S02]  /*f490*/  LEA R4, P6, R11, R192, 0x1 ;  /* 0x000000c00b047211 */ /* 0x000fc400078c08ff */
[----:B------:R-:W-:Y:S01]  /*f4a0*/  ISETP.LT.AND P2, PT, R180, UR5, !P0 ;  /* 0x00000005b4007c0c */ /* 0x000fe2000c741270 */
[----:B------:R0:W-:Y:S01]  /*f4b0*/  @P5 STG.E.U16 desc[UR14][R2.64], R5 ;  /* 0x0000000502005986 */ /* 0x0001e2000c10150e */
[----:B------:R-:W-:Y:S01]  /*f4c0*/  PRMT R10, R83, 0x7632, R10 ;  /* 0x00007632530a7816 */ /* 0x000fe2000000000a */
[----:B------:R-:W-:Y:S02]  /*f4d0*/  ULDC UR5, c[0x0][0x22c] ;  /* 0x00008b0000057ab9 */ /* 0x000fe40000000800 */
[----:B------:R2:W-:Y:S01]  /*f4e0*/  @P4 STG.E.U16 desc[UR14][R8.64], R83 ;  /* 0x0000005308004986 */ /* 0x0005e2000c10150e */
[----:B0-----:R-:W-:Y:S02]  /*f4f0*/  LEA.HI.X.SX32 R5, R11, R194, 0x1, P6 ;  /* 0x000000c20b057211 */ /* 0x001fe400030f0eff */
[C---:B------:R-:W-:Y:S01]  /*f500*/  LEA R2, P6, R7.reuse, R192, 0x1 ;  /* 0x000000c007027211 */ /* 0x040fe200078c08ff */
[----:B--2---:R-:W-:Y:S01]  /*f510*/  VIADD R9, R7, UR4 ;  /* 0x0000000407097c36 */ /* 0x004fe20008000000 */
[----:B------:R-:W-:-:S02]  /*f520*/  ULDC UR4, c[0x0][0x248] ;  /* 0x0000920000047ab9 */ /* 0x000fc40000000800 */
[----:B------:R-:W-:Y:S02]  /*f530*/  LEA.HI.X.SX32 R3, R7, R194, 0x1, P6 ;  /* 0x000000c207037211 */ /* 0x000fe400030f0eff */
[C---:B------:R-:W-:Y:S01]  /*f540*/  LEA R6, P6, R9.reuse, R192, 0x1 ;  /* 0x000000c009067211 */ /* 0x040fe200078c08ff */
[----:B------:R0:W-:Y:S03]  /*f550*/  @P3 STG.E.U16 desc[UR14][R4.64], R10 ;  /* 0x0000000a04003986 */ /* 0x0001e6000c10150e */
[C---:B------:R-:W-:Y:S01]  /*f560*/  LEA.HI.X.SX32 R7, R9.reuse, R194, 0x1, P6 ;  /* 0x000000c209077211 */ /* 0x040fe200030f0eff */
[----:B-1----:R1:W-:Y:S01]  /*f570*/  @P2 STG.E.U16 desc[UR14][R2.64], R164 ;  /* 0x000000a402002986 */ /* 0x0023e2000c10150e */
[----:B------:R-:W-:Y:S01]  /*f580*/  VIADD R9, R9, UR4 ;  /* 0x0000000409097c36 */ /* 0x000fe20008000000 */
[----:B------:R-:W-:Y:S01]  /*f590*/  ULDC UR4, c[0x0][0x248] ;  /* 0x0000920000047ab9 */ /* 0x000fe20000000800 */
[----:B------:R-:W-:Y:S01]  /*f5a0*/  ISETP.LT.AND P5, PT, R182, UR5, !P0 ;  /* 0x00000005b6007c0c */ /* 0x000fe2000c7a1270 */
[----:B------:R-:W-:Y:S01]  /*f5b0*/  ULDC UR5, c[0x0][0x22c] ;  /* 0x00008b0000057ab9 */ /* 0x000fe20000000800 */
[----:B0-----:R-:W-:Y:S01]  /*f5c0*/  VIADD R5, R9, UR4 ;  /* 0x0000000409057c36 */ /* 0x001fe20008000000 */
[----:B------:R-:W-:Y:S01]  /*f5d0*/  ULDC UR4, c[0x0][0x248] ;  /* 0x0000920000047ab9 */ /* 0x000fe20000000800 */
[----:B-1----:R-:W-:-:S02]  /*f5e0*/  PRMT R3, R164, 0x7632, R3 ;  /* 0x00007632a4037816 */ /* 0x002fc40000000003 */
[----:B------:R-:W-:Y:S01]  /*f5f0*/  VIADD R11, R5, UR4 ;  /* 0x00000004050b7c36 */ /* 0x000fe20008000000 */
[----:B------:R-:W-:Y:S01]  /*f600*/  ISETP.LT.AND P4, PT, R188, UR5, !P0 ;  /* 0x00000005bc007c0c */ /* 0x000fe2000c781270 */
[----:B------:R-:W-:Y:S01]  /*f610*/  ULDC UR5, c[0x0][0x22c] ;  /* 0x00008b0000057ab9 */ /* 0x000fe20000000800 */
[----:B------:R-:W-:Y:S01]  /*f620*/  ULDC UR4, c[0x0][0x248] ;  /* 0x0000920000047ab9 */ /* 0x000fe20000000800 */
[----:B------:R0:W-:Y:S01]  /*f630*/  @P1 STG.E.U16 desc[UR14][R6.64], R3 ;  /* 0x0000000306001986 */ /* 0x0001e2000c10150e */
[----:B------:R-:W-:Y:S02]  /*f640*/  LEA R2, P1, R9, R192, 0x1 ;  /* 0x000000c009027211 */ /* 0x000fe400078208ff */
[----:B------:R-:W-:Y:S01]  /*f650*/  ISETP.LT.AND P3, PT, R189, UR5, !P0 ;  /* 0x00000005bd007c0c */ /* 0x000fe2000c761270 */
[----:B------:R-:W-:Y:S02]  /*f660*/  ULDC UR5, c[0x0][0x22c] ;  /* 0x00008b0000057ab9 */ /* 0x000fe40000000800 */
[----:B------:R-:W-:Y:S01]  /*f670*/  ISETP.LT.AND P2, PT, R190, UR5, !P0 ;  /* 0x00000005be007c0c */ /* 0x000fe2000c741270 */
[----:B------:R-:W-:Y:S01]  /*f680*/  ULDC UR5, c[0x0][0x248] ;  /* 0x0000920000057ab9 */ /* 0x000fe20000000800 */
[----:B0-----:R-:W-:Y:S01]  /*f690*/  LEA.HI.X.SX32 R3, R9, R194, 0x1, P1 ;  /* 0x000000c209037211 */ /* 0x001fe200008f0eff */
[----:B------:R-:W-:Y:S01]  /*f6a0*/  VIADD R9, R11, UR4 ;  /* 0x000000040b097c36 */ /* 0x000fe20008000000 */
[----:B------:R-:W-:Y:S01]  /*f6b0*/  LEA R4, P1, R5, R192, 0x1 ;  /* 0x000000c005047211 */ /* 0x000fe200078208ff */
[----:B------:R-:W-:-:S02]  /*f6c0*/  ULDC UR4, c[0x0][0x248] ;  /* 0x0000920000047ab9 */ /* 0x000fc40000000800 */
[----:B------:R-:W-:Y:S01]  /*f6d0*/  VIADD R13, R9, UR5 ;  /* 0x00000005090d7c36 */ /* 0x000fe20008000000 */
[----:B------:R-:W-:Y:S02]  /*f6e0*/  LEA R6, P6, R11, R192, 0x1 ;  /* 0x000000c00b067211 */ /* 0x000fe400078c08ff */
[----:B------:R-:W-:Y:S02]  /*f6f0*/  LEA.HI.X.SX32 R5, R5, R194, 0x1, P1 ;  /* 0x000000c205057211 */ /* 0x000fe400008f0eff */
[C---:B------:R-:W-:Y:S01]  /*f700*/  LEA R10, P1, R13.reuse, R192, 0x1 ;  /* 0x000000c00d0a7211 */ /* 0x040fe200078208ff */
[----:B------:R-:W-:Y:S01]  /*f710*/  VIADD R15, R13, UR4 ;  /* 0x000000040d0f7c36 */ /* 0x000fe20008000000 */
[-C--:B------:R-:W-:Y:S01]  /*f720*/  LEA.HI.X.SX32 R7, R11, R194.reuse, 0x1, P6 ;  /* 0x000000c20b077211 */ /* 0x080fe200030f0eff */
[----:B------:R-:W-:Y:S01]  /*f730*/  ULDC UR4, c[0x0][0x22c] ;  /* 0x00008b0000047ab9 */ /* 0x000fe20000000800 */
[----:B------:R-:W-:Y:S02]  /*f740*/  LEA.HI.X.SX32 R11, R13, R194, 0x1, P1 ;  /* 0x000000c20d0b7211 */ /* 0x000fe400008f0eff */
[----:B------:R-:W-:-:S02]  /*f750*/  ISETP.LT.AND P1, PT, R0, UR4, !P0 ;  /* 0x0000000400007c0c */ /* 0x000fc4000c721270 */
[----:B------:R-:W-:Y:S02]  /*f760*/  ISETP.LT.AND P0, PT, R193, UR6, !P0 ;  /* 0x00000006c1007c0c */ /* 0x000fe4000c701270 */
[----:B------:R-:W-:Y:S01]  /*f770*/  LEA R8, P6, R9, R192, 0x1 ;  /* 0x000000c009087211 */ /* 0x000fe200078c08ff */
[----:B------:R0:W-:Y:S01]  /*f780*/  @P5 STG.E.U16 desc[UR14][R2.64], R165 ;  /* 0x000000a502005986 */ /* 0x0001e2000c10150e */
[----:B------:R-:W-:Y:S02]  /*f790*/  PRMT R0, R165, 0x7632, R0 ;  /* 0x00007632a5007816 */ /* 0x000fe40000000000 */
[----:B------:R-:W-:-:S03]  /*f7a0*/  LEA.HI.X.SX32 R9, R9, R194, 0x1, P6 ;  /* 0x000000c209097211 */ /* 0x000fc600030f0eff */
[----:B------:R1:W-:Y:S01]  /*f7b0*/  @P4 STG.E.U16 desc[UR14][R4.64], R0 ;  /* 0x0000000004004986 */ /* 0x0003e2000c10150e */
[C---:B------:R-:W-:Y:S02]  /*f7c0*/  LEA R192, P6, R15.reuse, R192, 0x1 ;  /* 0x000000c00fc07211 */ /* 0x040fe400078c08ff */
[----:B0-----:R-:W-:Y:S01]  /*f7d0*/  PRMT R3, R166, 0x7632, R3 ;  /* 0x00007632a6037816 */ /* 0x001fe20000000003 */
[----:B------:R1:W-:Y:S04]  /*f7e0*/  @P3 STG.E.U16 desc[UR14][R6.64], R166 ;  /* 0x000000a606003986 */ /* 0x0003e8000c10150e */
[----:B------:R1:W-:Y:S01]  /*f7f0*/  @P2 STG.E.U16 desc[UR14][R8.64], R3 ;  /* 0x0000000308002986 */ /* 0x0003e2000c10150e */
[----:B------:R-:W-:-:S03]  /*f800*/  LEA.HI.X.SX32 R193, R15, R194, 0x1, P6 ;  /* 0x000000c20fc17211 */ /* 0x000fc600030f0eff */
[----:B------:R1:W-:Y:S01]  /*f810*/  @P1 STG.E.U16 desc[UR14][R10.64], R167 ;  /* 0x000000a70a001986 */ /* 0x0003e2000c10150e */
[----:B------:R-:W-:Y:S05]  /*f820*/  @!P0 EXIT ;  /* 0x000000000000894d */ /* 0x000fea0003800000 */
[----:B------:R-:W-:-:S05]  /*f830*/  PRMT R96, R167, 0x7632, R96 ;  /* 0x00007632a7607816 */ /* 0x000fca0000000060 */
[----:B------:R-:W-:Y:S01]  /*f840*/  STG.E.U16 desc[UR14][R192.64], R96 ;  /* 0x00000060c0007986 */ /* 0x000fe2000c10150e */
[----:B------:R-:W-:Y:S05]  /*f850*/  EXIT ;  /* 0x000000000000794d */ /* 0x000fea0003800000 */
.L_x_2:
[----:B------:R-:W-:-:S00]  /*f860*/  BRA `(.L_x_2) ;  /* 0xfffffffc00fc7947 */ /* 0x000fc0000383ffff */
[----:B------:R-:W-:-:S00]  /*f870*/  NOP ;  /* 0x0000000000007918 */ /* 0x000fc00000000000 */
        /* <DEDUP_REMOVED lines=8> */
.L_x_3:


//--------------------- .nv.shared.matmul_kernel  --------------------------
	.section	.nv.shared.matmul_kernel,"aw",@nobits
	.sectionflags	@""
	.align	16
	.zero		1024


//--------------------- .nv.shared.reserved.0     --------------------------
	.section	.nv.shared.reserved.0,"aw",@nobits
	.weak		__nv_reservedSMEM_offset_0_alias
	.size		__nv_reservedSMEM_offset_0_alias, 0, 0
	.other		__nv_reservedSMEM_offset_0_alias,@"STO_CUDA_RESERVED_SHARED STV_DEFAULT"
__nv_reservedSMEM_offset_0_alias:
	.zero		0


//--------------------- .nv.constant0.matmul_kernel --------------------------
	.section	.nv.constant0.matmul_kernel,"a",@progbits
	.sectionflags	@""
	.align	4
.nv.constant0.matmul_kernel:
	.zero		608


//--------------------- SYMBOLS --------------------------

	.type		.nv.reservedSmem.offset0,@object
	.size		.nv.reservedSmem.offset0,0x4
